	.target	sm_90a

	.elftype	@"ET_EXEC"


//--------------------- .note.nv.tkinfo           --------------------------
	.section	.note.nv.tkinfo,"",@"SHT_NOTE"
	.sectionflags	@"SHF_NOTE_NV_TKINFO"
	.tkinfo
        /*0018*/ 	.word	0x00000002
        /*0030*/ 	.string	""
        /*0030*/ 	.string	"ptxas"
        /*0030*/ 	.string	"Cuda compilation tools, release 13.0, V13.0.88"
        /*0030*/ 	.string	"Build cuda_13.0.r13.0/compiler.36424714_0"
        /*0030*/ 	.string	"-arch sm_90a -m 64 "



//--------------------- .note.nv.cuinfo           --------------------------
	.section	.note.nv.cuinfo,"",@"SHT_NOTE"
	.sectionflags	@"SHF_NOTE_NV_CUINFO"
        /*0018*/ 	.short	0x0002
        /*001a*/ 	.short	0x005a
        /*001c*/ 	.short	0x0082
	.zero		2


//--------------------- .nv.info                  --------------------------
	.section	.nv.info,"",@"SHT_CUDA_INFO"
	.align	4


	//----- nvinfo : EIATTR_REGCOUNT
	.align		4
        /*0000*/ 	.byte	0x04, 0x2f
        /*0002*/ 	.short	(.L_15 - .L_14)
	.align		4
.L_14:
        /*0004*/ 	.word	index@(_ZN7cutlass13device_kernelINS_4gemm6kernel13GemmUniversalIN4cute5tupleIJiiiiEEENS1_10collective13CollectiveMmaINS1_34MainloopSm90TmaGmmaWarpSpecializedILi14ENS5_IJNS4_1CILi1EEENSA_ILi2EEESB_EEENS1_32KernelTmaWarpSpecializedPingpongEEENS5_IJNSA_ILi64EEESG_NSA_ILi128EEEEEEaNS5_IJlSB_lEEEaSJ_NS4_8TiledMMAINS4_8MMA_AtomIJNS4_4SM904GMMA26MMA_64x64x32_S32S8S8_SS_TNEEEENS4_6LayoutINS5_IJSB_SB_SB_EEENS5_IJNSA_ILi0EEESS_SS_EEEEENS5_IJNS4_10UnderscoreESV_SV_EEEEENS4_23SM90_TMA_LOAD_MULTICASTENS4_14ComposedLayoutINS4_7SwizzleILi3ELi4ELi3EEENS4_18smem_ptr_flag_bitsILi8EEENSQ_INS5_IJNSA_ILi8EEESH_EEENS5_IJSH_SB_EEEEEEEvNS4_8identityENS4_13SM90_TMA_LOADES18_vS19_EENS_8epilogue10collective6detail29Sm90TmaWarpSpecializedAdapterINS1D_15DefaultEpilogueIaSJ_SJ_NS1C_6thread17LinearCombinationIaLi1EiiLNS1H_9ScaleType4KindE0ELNS_15FloatRoundStyleE2EaEENS1_15EpilogueDefaultEEEEEvvEEEEvNT_6ParamsE)
        /*0008*/ 	.word	0x000000a8


	//----- nvinfo : EIATTR_FRAME_SIZE
	.align		4
.L_15:
        /*000c*/ 	.byte	0x04, 0x11
        /*000e*/ 	.short	(.L_17 - .L_16)
	.align		4
.L_16:
        /*0010*/ 	.word	index@(_ZN7cutlass13device_kernelINS_4gemm6kernel13GemmUniversalIN4cute5tupleIJiiiiEEENS1_10collective13CollectiveMmaINS1_34MainloopSm90TmaGmmaWarpSpecializedILi14ENS5_IJNS4_1CILi1EEENSA_ILi2EEESB_EEENS1_32KernelTmaWarpSpecializedPingpongEEENS5_IJNSA_ILi64EEESG_NSA_ILi128EEEEEEaNS5_IJlSB_lEEEaSJ_NS4_8TiledMMAINS4_8MMA_AtomIJNS4_4SM904GMMA26MMA_64x64x32_S32S8S8_SS_TNEEEENS4_6LayoutINS5_IJSB_SB_SB_EEENS5_IJNSA_ILi0EEESS_SS_EEEEENS5_IJNS4_10UnderscoreESV_SV_EEEEENS4_23SM90_TMA_LOAD_MULTICASTENS4_14ComposedLayoutINS4_7SwizzleILi3ELi4ELi3EEENS4_18smem_ptr_flag_bitsILi8EEENSQ_INS5_IJNSA_ILi8EEESH_EEENS5_IJSH_SB_EEEEEEEvNS4_8identityENS4_13SM90_TMA_LOADES18_vS19_EENS_8epilogue10collective6detail29Sm90TmaWarpSpecializedAdapterINS1D_15DefaultEpilogueIaSJ_SJ_NS1C_6thread17LinearCombinationIaLi1EiiLNS1H_9ScaleType4KindE0ELNS_15FloatRoundStyleE2EaEENS1_15EpilogueDefaultEEEEEvvEEEEvNT_6ParamsE)
        /*0014*/ 	.word	0x00000008


	//----- nvinfo : EIATTR_MIN_STACK_SIZE
	.align		4
.L_17:
        /*0018*/ 	.byte	0x04, 0x12
        /*001a*/ 	.short	(.L_19 - .L_18)
	.align		4
.L_18:
        /*001c*/ 	.word	index@(_ZN7cutlass13device_kernelINS_4gemm6kernel13GemmUniversalIN4cute5tupleIJiiiiEEENS1_10collective13CollectiveMmaINS1_34MainloopSm90TmaGmmaWarpSpecializedILi14ENS5_IJNS4_1CILi1EEENSA_ILi2EEESB_EEENS1_32KernelTmaWarpSpecializedPingpongEEENS5_IJNSA_ILi64EEESG_NSA_ILi128EEEEEEaNS5_IJlSB_lEEEaSJ_NS4_8TiledMMAINS4_8MMA_AtomIJNS4_4SM904GMMA26MMA_64x64x32_S32S8S8_SS_TNEEEENS4_6LayoutINS5_IJSB_SB_SB_EEENS5_IJNSA_ILi0EEESS_SS_EEEEENS5_IJNS4_10UnderscoreESV_SV_EEEEENS4_23SM90_TMA_LOAD_MULTICASTENS4_14ComposedLayoutINS4_7SwizzleILi3ELi4ELi3EEENS4_18smem_ptr_flag_bitsILi8EEENSQ_INS5_IJNSA_ILi8EEESH_EEENS5_IJSH_SB_EEEEEEEvNS4_8identityENS4_13SM90_TMA_LOADES18_vS19_EENS_8epilogue10collective6detail29Sm90TmaWarpSpecializedAdapterINS1D_15DefaultEpilogueIaSJ_SJ_NS1C_6thread17LinearCombinationIaLi1EiiLNS1H_9ScaleType4KindE0ELNS_15FloatRoundStyleE2EaEENS1_15EpilogueDefaultEEEEEvvEEEEvNT_6ParamsE)
        /*0020*/ 	.word	0x00000008
.L_19:


//--------------------- .nv.compat                --------------------------
	.section	.nv.compat,"",@"SHT_CUDA_COMPAT_INFO"
	.align	4
        /*0000*/ 	.byte	0x02, 0x09, 0x01, 0x00, 0x02, 0x02, 0x04, 0x00, 0x02, 0x05, 0x05, 0x00, 0x03, 0x07, 0x01, 0x01
        /*0010*/ 	.byte	0x02, 0x03, 0x01, 0x00, 0x02, 0x06, 0x01, 0x00, 0x04, 0x0b, 0x08, 0x00, 0x00, 0x00, 0x00, 0x00
        /*0020*/ 	.byte	0x00, 0x00, 0x00, 0x00


//--------------------- .nv.info._ZN7cutlass13device_kernelINS_4gemm6kernel13GemmUniversalIN4cute5tupleIJiiiiEEENS1_10collective13CollectiveMmaINS1_34MainloopSm90TmaGmmaWarpSpecializedILi14ENS5_IJNS4_1CILi1EEENSA_ILi2EEESB_EEENS1_32KernelTmaWarpSpecializedPingpongEEENS5_IJNSA_ILi64EEESG_NSA_ILi128EEEEEEaNS5_IJlSB_lEEEaSJ_NS4_8TiledMMAINS4_8MMA_AtomIJNS4_4SM904GMMA26MMA_64x64x32_S32S8S8_SS_TNEEEENS4_6LayoutINS5_IJSB_SB_SB_EEENS5_IJNSA_ILi0EEESS_SS_EEEEENS5_IJNS4_10UnderscoreESV_SV_EEEEENS4_23SM90_TMA_LOAD_MULTICASTENS4_14ComposedLayoutINS4_7SwizzleILi3ELi4ELi3EEENS4_18smem_ptr_flag_bitsILi8EEENSQ_INS5_IJNSA_ILi8EEESH_EEENS5_IJSH_SB_EEEEEEEvNS4_8identityENS4_13SM90_TMA_LOADES18_vS19_EENS_8epilogue10collective6detail29Sm90TmaWarpSpecializedAdapterINS1D_15DefaultEpilogueIaSJ_SJ_NS1C_6thread17LinearCombinationIaLi1EiiLNS1H_9ScaleType4KindE0ELNS_15FloatRoundStyleE2EaEENS1_15EpilogueDefaultEEEEEvvEEEEvNT_6ParamsE --------------------------
	.section	.nv.info._ZN7cutlass13device_kernelINS_4gemm6kernel13GemmUniversalIN4cute5tupleIJiiiiEEENS1_10collective13CollectiveMmaINS1_34MainloopSm90TmaGmmaWarpSpecializedILi14ENS5_IJNS4_1CILi1EEENSA_ILi2EEESB_EEENS1_32KernelTmaWarpSpecializedPingpongEEENS5_IJNSA_ILi64EEESG_NSA_ILi128EEEEEEaNS5_IJlSB_lEEEaSJ_NS4_8TiledMMAINS4_8MMA_AtomIJNS4_4SM904GMMA26MMA_64x64x32_S32S8S8_SS_TNEEEENS4_6LayoutINS5_IJSB_SB_SB_EEENS5_IJNSA_ILi0EEESS_SS_EEEEENS5_IJNS4_10UnderscoreESV_SV_EEEEENS4_23SM90_TMA_LOAD_MULTICASTENS4_14ComposedLayoutINS4_7SwizzleILi3ELi4ELi3EEENS4_18smem_ptr_flag_bitsILi8EEENSQ_INS5_IJNSA_ILi8EEESH_EEENS5_IJSH_SB_EEEEEEEvNS4_8identityENS4_13SM90_TMA_LOADES18_vS19_EENS_8epilogue10collective6detail29Sm90TmaWarpSpecializedAdapterINS1D_15DefaultEpilogueIaSJ_SJ_NS1C_6thread17LinearCombinationIaLi1EiiLNS1H_9ScaleType4KindE0ELNS_15FloatRoundStyleE2EaEENS1_15EpilogueDefaultEEEEEvvEEEEvNT_6ParamsE,"",@"SHT_CUDA_INFO"
	.sectionflags	@""
	.align	4


	//----- nvinfo : EIATTR_CUDA_API_VERSION
	.align		4
        /*0000*/ 	.byte	0x04, 0x37
        /*0002*/ 	.short	(.L_21 - .L_20)
.L_20:
        /*0004*/ 	.word	0x00000082


	//----- nvinfo : EIATTR_KPARAM_INFO
	.align		4
.L_21:
        /*0008*/ 	.byte	0x04, 0x17
        /*000a*/ 	.short	(.L_23 - .L_22)
.L_22:
        /*000c*/ 	.word	0x00000000
        /*0010*/ 	.short	0x0000
        /*0012*/ 	.short	0x0070
        /*0014*/ 	.byte	0x00, 0xf0, 0x01, 0x10


	//----- nvinfo : EIATTR_SPARSE_MMA_MASK
	.align		4
.L_23:
        /*0018*/ 	.byte	0x03, 0x50
        /*001a*/ 	.short	0x0000


	//----- nvinfo : EIATTR_MAXREG_COUNT
	.align		4
        /*001c*/ 	.byte	0x03, 0x1b
        /*001e*/ 	.short	0x00a8


	//----- nvinfo : EIATTR_NUM_BARRIERS
	.align		4
        /*0020*/ 	.byte	0x02, 0x4c
        /*0022*/ 	.byte	0x01
	.zero		1


	//----- nvinfo : EIATTR_EXTERNS
	.align		4
        /*0024*/ 	.byte	0x04, 0x0f
        /*0026*/ 	.short	(.L_25 - .L_24)


	//   ....[0]....
	.align		4
.L_24:
        /*0028*/ 	.word	index@(__assertfail)


	//----- nvinfo : EIATTR_ANNOTATIONS
	.align		4
.L_25:
        /*002c*/ 	.byte	0x04, 0x55
        /*002e*/ 	.short	(.L_27 - .L_26)


	//   ....[0]....
.L_26:
        /*0030*/ 	.word	0x00000001
        /*0034*/ 	.byte	0xb0, 0x0e, 0x00, 0x00, 0x01, 0x00, 0x00, 0x00, 0xb0, 0x40, 0x00, 0x00, 0x01, 0x00, 0x00, 0x00
        /*0044*/ 	.byte	0x30, 0x4d, 0x00, 0x00


	//----- nvinfo : EIATTR_MERCURY_ISA_VERSION
	.align		4
.L_27:
        /*0048*/ 	.byte	0x03, 0x5f
        /*004a*/ 	.short	0x0101


	//----- nvinfo : EIATTR_INT_WARP_WIDE_INSTR_OFFSETS
	.align		4
        /*004c*/ 	.byte	0x04, 0x31
        /*004e*/ 	.short	(.L_29 - .L_28)


	//   ....[0]....
.L_28:
        /*0050*/ 	.word	0x00000600


	//   ....[1]....
        /*0054*/ 	.word	0x00000640


	//   ....[2]....
        /*0058*/ 	.word	0x00000780


	//   ....[3]....
        /*005c*/ 	.word	0x00000790


	//   ....[4]....
        /*0060*/ 	.word	0x000007b0


	//   ....[5]....
        /*0064*/ 	.word	0x000007d0


	//   ....[6]....
        /*0068*/ 	.word	0x00000880


	//   ....[7]....
        /*006c*/ 	.word	0x000008d0


	//----- nvinfo : EIATTR_COOP_GROUP_MASK_REGIDS
	.align		4
.L_29:
        /*0070*/ 	.byte	0x04, 0x29
        /*0072*/ 	.short	(.L_31 - .L_30)


	//   ....[0]....
.L_30:
        /*0074*/ 	.word	0xffffffff


	//   ....[1]....
        /*0078*/ 	.word	0xffffffff


	//   ....[2]....
        /*007c*/ 	.word	0xffffffff


	//   ....[3]....
        /*0080*/ 	.word	0xffffffff


	//   ....[4]....
        /*0084*/ 	.word	0xffffffff


	//   ....[5]....
        /*0088*/ 	.word	0xffffffff


	//   ....[6]....
        /*008c*/ 	.word	0xffffffff


	//----- nvinfo : EIATTR_COOP_GROUP_INSTR_OFFSETS
	.align		4
.L_31:
        /*0090*/ 	.byte	0x04, 0x28
        /*0092*/ 	.short	(.L_33 - .L_32)


	//   ....[0]....
.L_32:
        /*0094*/ 	.word	0x00000070


	//   ....[1]....
        /*0098*/ 	.word	0x00000080


	//   ....[2]....
        /*009c*/ 	.word	0x00000140


	//   ....[3]....
        /*00a0*/ 	.word	0x00000440


	//   ....[4]....
        /*00a4*/ 	.word	0x00000480


	//   ....[5]....
        /*00a8*/ 	.word	0x00000920


	//   ....[6]....
        /*00ac*/ 	.word	0x00000a50


	//----- nvinfo : EIATTR_REG_RECONFIG
	.align		4
.L_33:
        /*00b0*/ 	.byte	0x01, 0x54
	.zero		2


	//----- nvinfo : EIATTR_SYSCALL_OFFSETS
	.align		4
        /*00b4*/ 	.byte	0x04, 0x46
        /*00b6*/ 	.short	(.L_35 - .L_34)


	//   ....[0]....
.L_34:
        /*00b8*/ 	.word	0x00001960


	//----- nvinfo : EIATTR_MBARRIER_INSTR_OFFSETS
	.align		4
.L_35:
        /*00bc*/ 	.byte	0x04, 0x39
        /*00be*/ 	.short	(.L_37 - .L_36)


	//   ....[0]....
.L_36:
        /*00c0*/ 	.word	0x00000260
        /*00c4*/ 	.word	0x000000ff
        /*00c8*/ 	.word	0x00000000
        /*00cc*/ 	.short	0x0100
        /*00ce*/ 	.byte	0x08
	.zero		1


	//   ....[1]....
        /*00d0*/ 	.word	0x00000270
        /*00d4*/ 	.word	0x000000ff
        /*00d8*/ 	.word	0x00000070
        /*00dc*/ 	.short	0x0100
        /*00de*/ 	.byte	0x08
	.zero		1


	//   ....[2]....
        /*00e0*/ 	.word	0x00000280
        /*00e4*/ 	.word	0x000000ff
        /*00e8*/ 	.word	0x00000008
        /*00ec*/ 	.short	0x0100
        /*00ee*/ 	.byte	0x08
	.zero		1


	//   ....[3]....
        /*00f0*/ 	.word	0x00000290
        /*00f4*/ 	.word	0x000000ff
        /*00f8*/ 	.word	0x00000078
        /*00fc*/ 	.short	0x0100
        /*00fe*/ 	.byte	0x08
	.zero		1


	//   ....[4]....
        /*0100*/ 	.word	0x000002a0
        /*0104*/ 	.word	0x000000ff
        /*0108*/ 	.word	0x00000010
        /*010c*/ 	.short	0x0100
        /*010e*/ 	.byte	0x08
	.zero		1


	//   ....[5]....
        /*0110*/ 	.word	0x000002b0
        /*0114*/ 	.word	0x000000ff
        /*0118*/ 	.word	0x00000080
        /*011c*/ 	.short	0x0100
        /*011e*/ 	.byte	0x08
	.zero		1


	//   ....[6]....
        /*0120*/ 	.word	0x000002c0
        /*0124*/ 	.word	0x000000ff
        /*0128*/ 	.word	0x00000018
        /*012c*/ 	.short	0x0100
        /*012e*/ 	.byte	0x08
	.zero		1


	//   ....[7]....
        /*0130*/ 	.word	0x000002d0
        /*0134*/ 	.word	0x000000ff
        /*0138*/ 	.word	0x00000088
        /*013c*/ 	.short	0x0100
        /*013e*/ 	.byte	0x08
	.zero		1


	//   ....[8]....
        /*0140*/ 	.word	0x000002e0
        /*0144*/ 	.word	0x000000ff
        /*0148*/ 	.word	0x00000020
        /*014c*/ 	.short	0x0100
        /*014e*/ 	.byte	0x08
	.zero		1


	//   ....[9]....
        /*0150*/ 	.word	0x000002f0
        /*0154*/ 	.word	0x000000ff
        /*0158*/ 	.word	0x00000090
        /*015c*/ 	.short	0x0100
        /*015e*/ 	.byte	0x08
	.zero		1


	//   ....[10]....
        /*0160*/ 	.word	0x00000300
        /*0164*/ 	.word	0x000000ff
        /*0168*/ 	.word	0x00000028
        /*016c*/ 	.short	0x0100
        /*016e*/ 	.byte	0x08
	.zero		1


	//   ....[11]....
        /*0170*/ 	.word	0x00000310
        /*0174*/ 	.word	0x000000ff
        /*0178*/ 	.word	0x00000098
        /*017c*/ 	.short	0x0100
        /*017e*/ 	.byte	0x08
	.zero		1


	//   ....[12]....
        /*0180*/ 	.word	0x00000320
        /*0184*/ 	.word	0x000000ff
        /*0188*/ 	.word	0x00000030
        /*018c*/ 	.short	0x0100
        /*018e*/ 	.byte	0x08
	.zero		1


	//   ....[13]....
        /*0190*/ 	.word	0x00000330
        /*0194*/ 	.word	0x000000ff
        /*0198*/ 	.word	0x000000a0
        /*019c*/ 	.short	0x0100
        /*019e*/ 	.byte	0x08
	.zero		1


	//   ....[14]....
        /*01a0*/ 	.word	0x00000340
        /*01a4*/ 	.word	0x000000ff
        /*01a8*/ 	.word	0x00000038
        /*01ac*/ 	.short	0x0100
        /*01ae*/ 	.byte	0x08
	.zero		1


	//   ....[15]....
        /*01b0*/ 	.word	0x00000350
        /*01b4*/ 	.word	0x000000ff
        /*01b8*/ 	.word	0x000000a8
        /*01bc*/ 	.short	0x0100
        /*01be*/ 	.byte	0x08
	.zero		1


	//   ....[16]....
        /*01c0*/ 	.word	0x00000360
        /*01c4*/ 	.word	0x000000ff
        /*01c8*/ 	.word	0x00000040
        /*01cc*/ 	.short	0x0100
        /*01ce*/ 	.byte	0x08
	.zero		1


	//   ....[17]....
        /*01d0*/ 	.word	0x00000370
        /*01d4*/ 	.word	0x000000ff
        /*01d8*/ 	.word	0x000000b0
        /*01dc*/ 	.short	0x0100
        /*01de*/ 	.byte	0x08
	.zero		1


	//   ....[18]....
        /*01e0*/ 	.word	0x00000380
        /*01e4*/ 	.word	0x000000ff
        /*01e8*/ 	.word	0x00000048
        /*01ec*/ 	.short	0x0100
        /*01ee*/ 	.byte	0x08
	.zero		1


	//   ....[19]....
        /*01f0*/ 	.word	0x00000390
        /*01f4*/ 	.word	0x000000ff
        /*01f8*/ 	.word	0x000000b8
        /*01fc*/ 	.short	0x0100
        /*01fe*/ 	.byte	0x08
	.zero		1


	//   ....[20]....
        /*0200*/ 	.word	0x000003a0
        /*0204*/ 	.word	0x000000ff
        /*0208*/ 	.word	0x00000050
        /*020c*/ 	.short	0x0100
        /*020e*/ 	.byte	0x08
	.zero		1


	//   ....[21]....
        /*0210*/ 	.word	0x000003b0
        /*0214*/ 	.word	0x000000ff
        /*0218*/ 	.word	0x000000c0
        /*021c*/ 	.short	0x0100
        /*021e*/ 	.byte	0x08
	.zero		1


	//   ....[22]....
        /*0220*/ 	.word	0x000003c0
        /*0224*/ 	.word	0x000000ff
        /*0228*/ 	.word	0x00000058
        /*022c*/ 	.short	0x0100
        /*022e*/ 	.byte	0x08
	.zero		1


	//   ....[23]....
        /*0230*/ 	.word	0x000003d0
        /*0234*/ 	.word	0x000000ff
        /*0238*/ 	.word	0x000000c8
        /*023c*/ 	.short	0x0100
        /*023e*/ 	.byte	0x08
	.zero		1


	//   ....[24]....
        /*0240*/ 	.word	0x000003e0
        /*0244*/ 	.word	0x000000ff
        /*0248*/ 	.word	0x00000060
        /*024c*/ 	.short	0x0100
        /*024e*/ 	.byte	0x08
	.zero		1


	//   ....[25]....
        /*0250*/ 	.word	0x000003f0
        /*0254*/ 	.word	0x000000ff
        /*0258*/ 	.word	0x000000d0
        /*025c*/ 	.short	0x0100
        /*025e*/ 	.byte	0x08
	.zero		1


	//   ....[26]....
        /*0260*/ 	.word	0x00000400
        /*0264*/ 	.word	0x000000ff
        /*0268*/ 	.word	0x00000068
        /*026c*/ 	.short	0x0100
        /*026e*/ 	.byte	0x08
	.zero		1


	//   ....[27]....
        /*0270*/ 	.word	0x00000410
        /*0274*/ 	.word	0x000000ff
        /*0278*/ 	.word	0x000000d8
        /*027c*/ 	.short	0x0100
        /*027e*/ 	.byte	0x08
	.zero		1


	//   ....[28]....
        /*0280*/ 	.word	0x00000900
        /*0284*/ 	.word	0x000000ff
        /*0288*/ 	.word	0x00000110
        /*028c*/ 	.short	0x0100
        /*028e*/ 	.byte	0x08
	.zero		1


	//   ....[29]....
        /*0290*/ 	.word	0x000009a0
        /*0294*/ 	.word	0x000000ff
        /*0298*/ 	.word	0x00000118
        /*029c*/ 	.short	0x0100
        /*029e*/ 	.byte	0x08
	.zero		1


	//   ....[30]....
        /*02a0*/ 	.word	0x000009d0
        /*02a4*/ 	.word	0x000000ff
        /*02a8*/ 	.word	0x000000f0
        /*02ac*/ 	.short	0x0100
        /*02ae*/ 	.byte	0x09
	.zero		1


	//   ....[31]....
        /*02b0*/ 	.word	0x000009e0
        /*02b4*/ 	.word	0x000000ff
        /*02b8*/ 	.word	0x000000f8
        /*02bc*/ 	.short	0x0100
        /*02be*/ 	.byte	0x09
	.zero		1


	//   ....[32]....
        /*02c0*/ 	.word	0x000009f0
        /*02c4*/ 	.word	0x000000ff
        /*02c8*/ 	.word	0x00000100
        /*02cc*/ 	.short	0x0100
        /*02ce*/ 	.byte	0x09
	.zero		1


	//   ....[33]....
        /*02d0*/ 	.word	0x00000a00
        /*02d4*/ 	.word	0x000000ff
        /*02d8*/ 	.word	0x00000108
        /*02dc*/ 	.short	0x0100
        /*02de*/ 	.byte	0x09
	.zero		1


	//   ....[34]....
        /*02e0*/ 	.word	0x00001840
        /*02e4*/ 	.word	0x0000003e
        /*02e8*/ 	.word	0x00000000
        /*02ec*/ 	.short	0x010a
        /*02ee*/ 	.byte	0x2a
	.zero		1


	//   ....[35]....
        /*02f0*/ 	.word	0x000019f0
        /*02f4*/ 	.word	0x00000003
        /*02f8*/ 	.word	0x00000000
        /*02fc*/ 	.short	0x010a
        /*02fe*/ 	.byte	0x3f
	.zero		1


	//   ....[36]....
        /*0300*/ 	.word	0x00001a30
        /*0304*/ 	.word	0x00000003
        /*0308*/ 	.word	0x00000000
        /*030c*/ 	.short	0x010a
        /*030e*/ 	.byte	0x3f
	.zero		1


	//   ....[37]....
        /*0310*/ 	.word	0x00001d30
        /*0314*/ 	.word	0x000000ff
        /*0318*/ 	.word	0x00000000
        /*031c*/ 	.short	0x010a
        /*031e*/ 	.byte	0x04
	.zero		1


	//   ....[38]....
        /*0320*/ 	.word	0x00001d70
        /*0324*/ 	.word	0x000000ff
        /*0328*/ 	.word	0x00000000
        /*032c*/ 	.short	0x010a
        /*032e*/ 	.byte	0x04
	.zero		1


	//   ....[39]....
        /*0330*/ 	.word	0x00001fd0
        /*0334*/ 	.word	0x00000005
        /*0338*/ 	.word	0x00000000
        /*033c*/ 	.short	0x0101
        /*033e*/ 	.byte	0x3f
	.zero		1


	//   ....[40]....
        /*0340*/ 	.word	0x000020d0
        /*0344*/ 	.word	0x0000003f
        /*0348*/ 	.word	0x00000000
        /*034c*/ 	.short	0x0101
        /*034e*/ 	.byte	0x2f
	.zero		1


	//   ....[41]....
        /*0350*/ 	.word	0x000021f0
        /*0354*/ 	.word	0x00000000
        /*0358*/ 	.word	0x00000000
        /*035c*/ 	.short	0x0101
        /*035e*/ 	.byte	0x3f
	.zero		1


	//   ....[42]....
        /*0360*/ 	.word	0x000022b0
        /*0364*/ 	.word	0x0000003e
        /*0368*/ 	.word	0x00000010
        /*036c*/ 	.short	0x010a
        /*036e*/ 	.byte	0x2a
	.zero		1


	//   ....[43]....
        /*0370*/ 	.word	0x000040d0
        /*0374*/ 	.word	0x00000041
        /*0378*/ 	.word	0x00000000
        /*037c*/ 	.short	0x0101
        /*037e*/ 	.byte	0x2f
	.zero		1


	//   ....[44]....
        /*0380*/ 	.word	0x00004a80
        /*0384*/ 	.word	0x0000000d
        /*0388*/ 	.word	0x00000070
        /*038c*/ 	.short	0x010a
        /*038e*/ 	.byte	0x3f
	.zero		1


	//   ....[45]....
        /*0390*/ 	.word	0x00004eb0
        /*0394*/ 	.word	0x0000000a
        /*0398*/ 	.word	0x00000118
        /*039c*/ 	.short	0x0101
        /*039e*/ 	.byte	0x3f
	.zero		1


	//   ....[46]....
        /*03a0*/ 	.word	0x000055e0
        /*03a4*/ 	.word	0x00000007
        /*03a8*/ 	.word	0x00000000
        /*03ac*/ 	.short	0x010a
        /*03ae*/ 	.byte	0x3f
	.zero		1


	//   ....[47]....
        /*03b0*/ 	.word	0x00005660
        /*03b4*/ 	.word	0x00000008
        /*03b8*/ 	.word	0x00000000
        /*03bc*/ 	.short	0x010a
        /*03be*/ 	.byte	0x3f
	.zero		1


	//   ....[48]....
        /*03c0*/ 	.word	0x000056f0
        /*03c4*/ 	.word	0x00000009
        /*03c8*/ 	.word	0x00000000
        /*03cc*/ 	.short	0x010a
        /*03ce*/ 	.byte	0x3f
	.zero		1


	//   ....[49]....
        /*03d0*/ 	.word	0x00005780
        /*03d4*/ 	.word	0x00000008
        /*03d8*/ 	.word	0x00000000
        /*03dc*/ 	.short	0x010a
        /*03de*/ 	.byte	0x3f
	.zero		1


	//   ....[50]....
        /*03e0*/ 	.word	0x00005810
        /*03e4*/ 	.word	0x00000009
        /*03e8*/ 	.word	0x00000000
        /*03ec*/ 	.short	0x010a
        /*03ee*/ 	.byte	0x3f
	.zero		1


	//   ....[51]....
        /*03f0*/ 	.word	0x000058a0
        /*03f4*/ 	.word	0x00000008
        /*03f8*/ 	.word	0x00000000
        /*03fc*/ 	.short	0x010a
        /*03fe*/ 	.byte	0x3f
	.zero		1


	//   ....[52]....
        /*0400*/ 	.word	0x00005930
        /*0404*/ 	.word	0x00000009
        /*0408*/ 	.word	0x00000000
        /*040c*/ 	.short	0x010a
        /*040e*/ 	.byte	0x3f
	.zero		1


	//   ....[53]....
        /*0410*/ 	.word	0x000059c0
        /*0414*/ 	.word	0x00000008
        /*0418*/ 	.word	0x00000000
        /*041c*/ 	.short	0x010a
        /*041e*/ 	.byte	0x3f
	.zero		1


	//   ....[54]....
        /*0420*/ 	.word	0x00005a50
        /*0424*/ 	.word	0x00000009
        /*0428*/ 	.word	0x00000000
        /*042c*/ 	.short	0x010a
        /*042e*/ 	.byte	0x3f
	.zero		1


	//   ....[55]....
        /*0430*/ 	.word	0x00005ae0
        /*0434*/ 	.word	0x00000008
        /*0438*/ 	.word	0x00000000
        /*043c*/ 	.short	0x010a
        /*043e*/ 	.byte	0x3f
	.zero		1


	//   ....[56]....
        /*0440*/ 	.word	0x00005b70
        /*0444*/ 	.word	0x00000009
        /*0448*/ 	.word	0x00000000
        /*044c*/ 	.short	0x010a
        /*044e*/ 	.byte	0x3f
	.zero		1


	//   ....[57]....
        /*0450*/ 	.word	0x00005c00
        /*0454*/ 	.word	0x00000008
        /*0458*/ 	.word	0x00000000
        /*045c*/ 	.short	0x010a
        /*045e*/ 	.byte	0x3f
	.zero		1


	//   ....[58]....
        /*0460*/ 	.word	0x00005c90
        /*0464*/ 	.word	0x0000000b
        /*0468*/ 	.word	0x00000000
        /*046c*/ 	.short	0x010a
        /*046e*/ 	.byte	0x3f
	.zero		1


	//   ....[59]....
        /*0470*/ 	.word	0x00005d20
        /*0474*/ 	.word	0x00000003
        /*0478*/ 	.word	0x00000000
        /*047c*/ 	.short	0x010a
        /*047e*/ 	.byte	0x3f
	.zero		1


	//   ....[60]....
        /*0480*/ 	.word	0x00005d80
        /*0484*/ 	.word	0x00000040
        /*0488*/ 	.word	0x00000000
        /*048c*/ 	.short	0x010a
        /*048e*/ 	.byte	0x3f
	.zero		1


	//   ....[61]....
        /*0490*/ 	.word	0x00005dd0
        /*0494*/ 	.word	0x00000003
        /*0498*/ 	.word	0x00000000
        /*049c*/ 	.short	0x010a
        /*049e*/ 	.byte	0x3f
	.zero		1


	//   ....[62]....
        /*04a0*/ 	.word	0x00005e30
        /*04a4*/ 	.word	0x00000005
        /*04a8*/ 	.word	0x00000000
        /*04ac*/ 	.short	0x010a
        /*04ae*/ 	.byte	0x3f
	.zero		1


	//   ....[63]....
        /*04b0*/ 	.word	0x00005e80
        /*04b4*/ 	.word	0x00000040
        /*04b8*/ 	.word	0x00000010
        /*04bc*/ 	.short	0x010a
        /*04be*/ 	.byte	0x3f
	.zero		1


	//   ....[64]....
        /*04c0*/ 	.word	0x00005f50
        /*04c4*/ 	.word	0x0000000d
        /*04c8*/ 	.word	0x00000070
        /*04cc*/ 	.short	0x010a
        /*04ce*/ 	.byte	0x3f
	.zero		1


	//   ....[65]....
        /*04d0*/ 	.word	0x00006020
        /*04d4*/ 	.word	0x00000007
        /*04d8*/ 	.word	0x00000000
        /*04dc*/ 	.short	0x010a
        /*04de*/ 	.byte	0x3f
	.zero		1


	//   ....[66]....
        /*04e0*/ 	.word	0x00006070
        /*04e4*/ 	.word	0x00000008
        /*04e8*/ 	.word	0x00000000
        /*04ec*/ 	.short	0x010a
        /*04ee*/ 	.byte	0x3f
	.zero		1


	//   ....[67]....
        /*04f0*/ 	.word	0x000060c0
        /*04f4*/ 	.word	0x00000009
        /*04f8*/ 	.word	0x00000000
        /*04fc*/ 	.short	0x010a
        /*04fe*/ 	.byte	0x3f
	.zero		1


	//   ....[68]....
        /*0500*/ 	.word	0x00006110
        /*0504*/ 	.word	0x00000008
        /*0508*/ 	.word	0x00000000
        /*050c*/ 	.short	0x010a
        /*050e*/ 	.byte	0x3f
	.zero		1


	//   ....[69]....
        /*0510*/ 	.word	0x00006160
        /*0514*/ 	.word	0x00000009
        /*0518*/ 	.word	0x00000000
        /*051c*/ 	.short	0x010a
        /*051e*/ 	.byte	0x3f
	.zero		1


	//   ....[70]....
        /*0520*/ 	.word	0x000061b0
        /*0524*/ 	.word	0x00000008
        /*0528*/ 	.word	0x00000000
        /*052c*/ 	.short	0x010a
        /*052e*/ 	.byte	0x3f
	.zero		1


	//   ....[71]....
        /*0530*/ 	.word	0x00006200
        /*0534*/ 	.word	0x00000009
        /*0538*/ 	.word	0x00000000
        /*053c*/ 	.short	0x010a
        /*053e*/ 	.byte	0x3f
	.zero		1


	//   ....[72]....
        /*0540*/ 	.word	0x00006250
        /*0544*/ 	.word	0x00000008
        /*0548*/ 	.word	0x00000000
        /*054c*/ 	.short	0x010a
        /*054e*/ 	.byte	0x3f
	.zero		1


	//   ....[73]....
        /*0550*/ 	.word	0x000062a0
        /*0554*/ 	.word	0x00000009
        /*0558*/ 	.word	0x00000000
        /*055c*/ 	.short	0x010a
        /*055e*/ 	.byte	0x3f
	.zero		1


	//   ....[74]....
        /*0560*/ 	.word	0x000062f0
        /*0564*/ 	.word	0x00000008
        /*0568*/ 	.word	0x00000000
        /*056c*/ 	.short	0x010a
        /*056e*/ 	.byte	0x3f
	.zero		1


	//   ....[75]....
        /*0570*/ 	.word	0x00006340
        /*0574*/ 	.word	0x00000009
        /*0578*/ 	.word	0x00000000
        /*057c*/ 	.short	0x010a
        /*057e*/ 	.byte	0x3f
	.zero		1


	//   ....[76]....
        /*0580*/ 	.word	0x00006390
        /*0584*/ 	.word	0x00000008
        /*0588*/ 	.word	0x00000000
        /*058c*/ 	.short	0x010a
        /*058e*/ 	.byte	0x3f
	.zero		1


	//   ....[77]....
        /*0590*/ 	.word	0x000063e0
        /*0594*/ 	.word	0x0000000b
        /*0598*/ 	.word	0x00000000
        /*059c*/ 	.short	0x010a
        /*059e*/ 	.byte	0x3f
	.zero		1


	//----- nvinfo : EIATTR_NUM_MBARRIERS
	.align		4
.L_37:
        /*05a0*/ 	.byte	0x03, 0x38
        /*05a2*/ 	.short	0x0022


	//----- nvinfo : EIATTR_EXIT_INSTR_OFFSETS
	.align		4
        /*05a4*/ 	.byte	0x04, 0x1c
        /*05a6*/ 	.short	(.L_39 - .L_38)


	//   ....[0]....
.L_38:
        /*05a8*/ 	.word	0x00001500


	//   ....[1]....
        /*05ac*/ 	.word	0x00001560


	//   ....[2]....
        /*05b0*/ 	.word	0x00004760


	//   ....[3]....
        /*05b4*/ 	.word	0x00004790


	//   ....[4]....
        /*05b8*/ 	.word	0x00005d70


	//----- nvinfo : EIATTR_MAX_THREADS
	.align		4
.L_39:
        /*05bc*/ 	.byte	0x04, 0x05
        /*05be*/ 	.short	(.L_41 - .L_40)
.L_40:
        /*05c0*/ 	.word	0x00000180
        /*05c4*/ 	.word	0x00000001
        /*05c8*/ 	.word	0x00000001


	//----- nvinfo : EIATTR_CRS_STACK_SIZE
	.align		4
.L_41:
        /*05cc*/ 	.byte	0x04, 0x1e
        /*05ce*/ 	.short	(.L_43 - .L_42)
.L_42:
        /*05d0*/ 	.word	0x00000000


	//----- nvinfo : EIATTR_CBANK_PARAM_SIZE
	.align		4
.L_43:
        /*05d4*/ 	.byte	0x03, 0x19
        /*05d6*/ 	.short	0x0470


	//----- nvinfo : EIATTR_PARAM_CBANK
	.align		4
        /*05d8*/ 	.byte	0x04, 0x0a
        /*05da*/ 	.short	(.L_45 - .L_44)
	.align		4
.L_44:
        /*05dc*/ 	.word	index@(.nv.constant0._ZN7cutlass13device_kernelINS_4gemm6kernel13GemmUniversalIN4cute5tupleIJiiiiEEENS1_10collective13CollectiveMmaINS1_34MainloopSm90TmaGmmaWarpSpecializedILi14ENS5_IJNS4_1CILi1EEENSA_ILi2EEESB_EEENS1_32KernelTmaWarpSpecializedPingpongEEENS5_IJNSA_ILi64EEESG_NSA_ILi128EEEEEEaNS5_IJlSB_lEEEaSJ_NS4_8TiledMMAINS4_8MMA_AtomIJNS4_4SM904GMMA26MMA_64x64x32_S32S8S8_SS_TNEEEENS4_6LayoutINS5_IJSB_SB_SB_EEENS5_IJNSA_ILi0EEESS_SS_EEEEENS5_IJNS4_10UnderscoreESV_SV_EEEEENS4_23SM90_TMA_LOAD_MULTICASTENS4_14ComposedLayoutINS4_7SwizzleILi3ELi4ELi3EEENS4_18smem_ptr_flag_bitsILi8EEENSQ_INS5_IJNSA_ILi8EEESH_EEENS5_IJSH_SB_EEEEEEEvNS4_8identityENS4_13SM90_TMA_LOADES18_vS19_EENS_8epilogue10collective6detail29Sm90TmaWarpSpecializedAdapterINS1D_15DefaultEpilogueIaSJ_SJ_NS1C_6thread17LinearCombinationIaLi1EiiLNS1H_9ScaleType4KindE0ELNS_15FloatRoundStyleE2EaEENS1_15EpilogueDefaultEEEEEvvEEEEvNT_6ParamsE)
        /*05e0*/ 	.short	0x0210
        /*05e2*/ 	.short	0x0470


	//----- nvinfo : EIATTR_SW_WAR
	.align		4
.L_45:
        /*05e4*/ 	.byte	0x04, 0x36
        /*05e6*/ 	.short	(.L_47 - .L_46)
.L_46:
        /*05e8*/ 	.word	0x00000008
.L_47:


//--------------------- .nv.callgraph             --------------------------
	.section	.nv.callgraph,"",@"SHT_CUDA_CALLGRAPH"
	.align	4
	.sectionentsize	8
	.align		4
        /*0000*/ 	.word	0x00000000
	.align		4
        /*0004*/ 	.word	0xffffffff
	.align		4
        /*0008*/ 	.word	index@(_ZN7cutlass13device_kernelINS_4gemm6kernel13GemmUniversalIN4cute5tupleIJiiiiEEENS1_10collective13CollectiveMmaINS1_34MainloopSm90TmaGmmaWarpSpecializedILi14ENS5_IJNS4_1CILi1EEENSA_ILi2EEESB_EEENS1_32KernelTmaWarpSpecializedPingpongEEENS5_IJNSA_ILi64EEESG_NSA_ILi128EEEEEEaNS5_IJlSB_lEEEaSJ_NS4_8TiledMMAINS4_8MMA_AtomIJNS4_4SM904GMMA26MMA_64x64x32_S32S8S8_SS_TNEEEENS4_6LayoutINS5_IJSB_SB_SB_EEENS5_IJNSA_ILi0EEESS_SS_EEEEENS5_IJNS4_10UnderscoreESV_SV_EEEEENS4_23SM90_TMA_LOAD_MULTICASTENS4_14ComposedLayoutINS4_7SwizzleILi3ELi4ELi3EEENS4_18smem_ptr_flag_bitsILi8EEENSQ_INS5_IJNSA_ILi8EEESH_EEENS5_IJSH_SB_EEEEEEEvNS4_8identityENS4_13SM90_TMA_LOADES18_vS19_EENS_8epilogue10collective6detail29Sm90TmaWarpSpecializedAdapterINS1D_15DefaultEpilogueIaSJ_SJ_NS1C_6thread17LinearCombinationIaLi1EiiLNS1H_9ScaleType4KindE0ELNS_15FloatRoundStyleE2EaEENS1_15EpilogueDefaultEEEEEvvEEEEvNT_6ParamsE)
	.align		4
        /*000c*/ 	.word	index@(__assertfail)
	.align		4
        /*0010*/ 	.word	0x00000000
	.align		4
        /*0014*/ 	.word	0xfffffffe
	.align		4
        /*0018*/ 	.word	0x00000000
	.align		4
        /*001c*/ 	.word	0xfffffffd
	.align		4
        /*0020*/ 	.word	0x00000000
	.align		4
        /*0024*/ 	.word	0xfffffffc


//--------------------- .nv.constant4             --------------------------
	.section	.nv.constant4,"a",@progbits
	.align	8
	.align		8
.nv.constant4:
        /*0000*/ 	.dword	__assertfail
	.align		8
        /*0008*/ 	.dword	__unnamed_1
	.align		8
        /*0010*/ 	.dword	_ZN39_INTERNAL_59200e50_4_k_cu_c1dbdc0f_43504cuda3std3__45__cpo5beginE
	.align		8
        /*0018*/ 	.dword	_ZN39_INTERNAL_59200e50_4_k_cu_c1dbdc0f_43504cuda3std3__45__cpo3endE
	.align		8
        /*0020*/ 	.dword	_ZN39_INTERNAL_59200e50_4_k_cu_c1dbdc0f_43504cuda3std3__45__cpo6cbeginE
	.align		8
        /*0028*/ 	.dword	_ZN39_INTERNAL_59200e50_4_k_cu_c1dbdc0f_43504cuda3std3__45__cpo4cendE
	.align		8
        /*0030*/ 	.dword	_ZN39_INTERNAL_59200e50_4_k_cu_c1dbdc0f_43504cuda3std3__441_GLOBAL__N__59200e50_4_k_cu_c1dbdc0f_43506ignoreE
	.align		8
        /*0038*/ 	.dword	_ZN39_INTERNAL_59200e50_4_k_cu_c1dbdc0f_43504cuda3std3__419piecewise_constructE
	.align		8
        /*0040*/ 	.dword	_ZN39_INTERNAL_59200e50_4_k_cu_c1dbdc0f_43504cuda3std3__48in_placeE
	.align		8
        /*0048*/ 	.dword	_ZN39_INTERNAL_59200e50_4_k_cu_c1dbdc0f_43504cuda3std6ranges3__45__cpo4swapE
	.align		8
        /*0050*/ 	.dword	_ZN39_INTERNAL_59200e50_4_k_cu_c1dbdc0f_43504cuda3std6ranges3__45__cpo9iter_moveE
	.align		8
        /*0058*/ 	.dword	_ZN39_INTERNAL_59200e50_4_k_cu_c1dbdc0f_43504cute7productE
	.align		8
        /*0060*/ 	.dword	_ZN39_INTERNAL_59200e50_4_k_cu_c1dbdc0f_43504cute1_E
	.align		8
        /*0068*/ 	.dword	$str$22
	.align		8
        /*0070*/ 	.dword	$str$23


//--------------------- .text._ZN7cutlass13device_kernelINS_4gemm6kernel13GemmUniversalIN4cute5tupleIJiiiiEEENS1_10collective13CollectiveMmaINS1_34MainloopSm90TmaGmmaWarpSpecializedILi14ENS5_IJNS4_1CILi1EEENSA_ILi2EEESB_EEENS1_32KernelTmaWarpSpecializedPingpongEEENS5_IJNSA_ILi64EEESG_NSA_ILi128EEEEEEaNS5_IJlSB_lEEEaSJ_NS4_8TiledMMAINS4_8MMA_AtomIJNS4_4SM904GMMA26MMA_64x64x32_S32S8S8_SS_TNEEEENS4_6LayoutINS5_IJSB_SB_SB_EEENS5_IJNSA_ILi0EEESS_SS_EEEEENS5_IJNS4_10UnderscoreESV_SV_EEEEENS4_23SM90_TMA_LOAD_MULTICASTENS4_14ComposedLayoutINS4_7SwizzleILi3ELi4ELi3EEENS4_18smem_ptr_flag_bitsILi8EEENSQ_INS5_IJNSA_ILi8EEESH_EEENS5_IJSH_SB_EEEEEEEvNS4_8identityENS4_13SM90_TMA_LOADES18_vS19_EENS_8epilogue10collective6detail29Sm90TmaWarpSpecializedAdapterINS1D_15DefaultEpilogueIaSJ_SJ_NS1C_6thread17LinearCombinationIaLi1EiiLNS1H_9ScaleType4KindE0ELNS_15FloatRoundStyleE2EaEENS1_15EpilogueDefaultEEEEEvvEEEEvNT_6ParamsE --------------------------
	.section	.text._ZN7cutlass13device_kernelINS_4gemm6kernel13GemmUniversalIN4cute5tupleIJiiiiEEENS1_10collective13CollectiveMmaINS1_34MainloopSm90TmaGmmaWarpSpecializedILi14ENS5_IJNS4_1CILi1EEENSA_ILi2EEESB_EEENS1_32KernelTmaWarpSpecializedPingpongEEENS5_IJNSA_ILi64EEESG_NSA_ILi128EEEEEEaNS5_IJlSB_lEEEaSJ_NS4_8TiledMMAINS4_8MMA_AtomIJNS4_4SM904GMMA26MMA_64x64x32_S32S8S8_SS_TNEEEENS4_6LayoutINS5_IJSB_SB_SB_EEENS5_IJNSA_ILi0EEESS_SS_EEEEENS5_IJNS4_10UnderscoreESV_SV_EEEEENS4_23SM90_TMA_LOAD_MULTICASTENS4_14ComposedLayoutINS4_7SwizzleILi3ELi4ELi3EEENS4_18smem_ptr_flag_bitsILi8EEENSQ_INS5_IJNSA_ILi8EEESH_EEENS5_IJSH_SB_EEEEEEEvNS4_8identityENS4_13SM90_TMA_LOADES18_vS19_EENS_8epilogue10collective6detail29Sm90TmaWarpSpecializedAdapterINS1D_15DefaultEpilogueIaSJ_SJ_NS1C_6thread17LinearCombinationIaLi1EiiLNS1H_9ScaleType4KindE0ELNS_15FloatRoundStyleE2EaEENS1_15EpilogueDefaultEEEEEvvEEEEvNT_6ParamsE,"ax",@progbits
	.align	128
.text._ZN7cutlass13device_kernelINS_4gemm6kernel13GemmUniversalIN4cute5tupleIJiiiiEEENS1_10collective13CollectiveMmaINS1_34MainloopSm90TmaGmmaWarpSpecializedILi14ENS5_IJNS4_1CILi1EEENSA_ILi2EEESB_EEENS1_32KernelTmaWarpSpecializedPingpongEEENS5_IJNSA_ILi64EEESG_NSA_ILi128EEEEEEaNS5_IJlSB_lEEEaSJ_NS4_8TiledMMAINS4_8MMA_AtomIJNS4_4SM904GMMA26MMA_64x64x32_S32S8S8_SS_TNEEEENS4_6LayoutINS5_IJSB_SB_SB_EEENS5_IJNSA_ILi0EEESS_SS_EEEEENS5_IJNS4_10UnderscoreESV_SV_EEEEENS4_23SM90_TMA_LOAD_MULTICASTENS4_14ComposedLayoutINS4_7SwizzleILi3ELi4ELi3EEENS4_18smem_ptr_flag_bitsILi8EEENSQ_INS5_IJNSA_ILi8EEESH_EEENS5_IJSH_SB_EEEEEEEvNS4_8identityENS4_13SM90_TMA_LOADES18_vS19_EENS_8epilogue10collective6detail29Sm90TmaWarpSpecializedAdapterINS1D_15DefaultEpilogueIaSJ_SJ_NS1C_6thread17LinearCombinationIaLi1EiiLNS1H_9ScaleType4KindE0ELNS_15FloatRoundStyleE2EaEENS1_15EpilogueDefaultEEEEEvvEEEEvNT_6ParamsE:
        .type           _ZN7cutlass13device_kernelINS_4gemm6kernel13GemmUniversalIN4cute5tupleIJiiiiEEENS1_10collective13CollectiveMmaINS1_34MainloopSm90TmaGmmaWarpSpecializedILi14ENS5_IJNS4_1CILi1EEENSA_ILi2EEESB_EEENS1_32KernelTmaWarpSpecializedPingpongEEENS5_IJNSA_ILi64EEESG_NSA_ILi128EEEEEEaNS5_IJlSB_lEEEaSJ_NS4_8TiledMMAINS4_8MMA_AtomIJNS4_4SM904GMMA26MMA_64x64x32_S32S8S8_SS_TNEEEENS4_6LayoutINS5_IJSB_SB_SB_EEENS5_IJNSA_ILi0EEESS_SS_EEEEENS5_IJNS4_10UnderscoreESV_SV_EEEEENS4_23SM90_TMA_LOAD_MULTICASTENS4_14ComposedLayoutINS4_7SwizzleILi3ELi4ELi3EEENS4_18smem_ptr_flag_bitsILi8EEENSQ_INS5_IJNSA_ILi8EEESH_EEENS5_IJSH_SB_EEEEEEEvNS4_8identityENS4_13SM90_TMA_LOADES18_vS19_EENS_8epilogue10collective6detail29Sm90TmaWarpSpecializedAdapterINS1D_15DefaultEpilogueIaSJ_SJ_NS1C_6thread17LinearCombinationIaLi1EiiLNS1H_9ScaleType4KindE0ELNS_15FloatRoundStyleE2EaEENS1_15EpilogueDefaultEEEEEvvEEEEvNT_6ParamsE,@function
        .size           _ZN7cutlass13device_kernelINS_4gemm6kernel13GemmUniversalIN4cute5tupleIJiiiiEEENS1_10collective13CollectiveMmaINS1_34MainloopSm90TmaGmmaWarpSpecializedILi14ENS5_IJNS4_1CILi1EEENSA_ILi2EEESB_EEENS1_32KernelTmaWarpSpecializedPingpongEEENS5_IJNSA_ILi64EEESG_NSA_ILi128EEEEEEaNS5_IJlSB_lEEEaSJ_NS4_8TiledMMAINS4_8MMA_AtomIJNS4_4SM904GMMA26MMA_64x64x32_S32S8S8_SS_TNEEEENS4_6LayoutINS5_IJSB_SB_SB_EEENS5_IJNSA_ILi0EEESS_SS_EEEEENS5_IJNS4_10UnderscoreESV_SV_EEEEENS4_23SM90_TMA_LOAD_MULTICASTENS4_14ComposedLayoutINS4_7SwizzleILi3ELi4ELi3EEENS4_18smem_ptr_flag_bitsILi8EEENSQ_INS5_IJNSA_ILi8EEESH_EEENS5_IJSH_SB_EEEEEEEvNS4_8identityENS4_13SM90_TMA_LOADES18_vS19_EENS_8epilogue10collective6detail29Sm90TmaWarpSpecializedAdapterINS1D_15DefaultEpilogueIaSJ_SJ_NS1C_6thread17LinearCombinationIaLi1EiiLNS1H_9ScaleType4KindE0ELNS_15FloatRoundStyleE2EaEENS1_15EpilogueDefaultEEEEEvvEEEEvNT_6ParamsE,(.L_x_164 - _ZN7cutlass13device_kernelINS_4gemm6kernel13GemmUniversalIN4cute5tupleIJiiiiEEENS1_10collective13CollectiveMmaINS1_34MainloopSm90TmaGmmaWarpSpecializedILi14ENS5_IJNS4_1CILi1EEENSA_ILi2EEESB_EEENS1_32KernelTmaWarpSpecializedPingpongEEENS5_IJNSA_ILi64EEESG_NSA_ILi128EEEEEEaNS5_IJlSB_lEEEaSJ_NS4_8TiledMMAINS4_8MMA_AtomIJNS4_4SM904GMMA26MMA_64x64x32_S32S8S8_SS_TNEEEENS4_6LayoutINS5_IJSB_SB_SB_EEENS5_IJNSA_ILi0EEESS_SS_EEEEENS5_IJNS4_10UnderscoreESV_SV_EEEEENS4_23SM90_TMA_LOAD_MULTICASTENS4_14ComposedLayoutINS4_7SwizzleILi3ELi4ELi3EEENS4_18smem_ptr_flag_bitsILi8EEENSQ_INS5_IJNSA_ILi8EEESH_EEENS5_IJSH_SB_EEEEEEEvNS4_8identityENS4_13SM90_TMA_LOADES18_vS19_EENS_8epilogue10collective6detail29Sm90TmaWarpSpecializedAdapterINS1D_15DefaultEpilogueIaSJ_SJ_NS1C_6thread17LinearCombinationIaLi1EiiLNS1H_9ScaleType4KindE0ELNS_15FloatRoundStyleE2EaEENS1_15EpilogueDefaultEEEEEvvEEEEvNT_6ParamsE)
        .other          _ZN7cutlass13device_kernelINS_4gemm6kernel13GemmUniversalIN4cute5tupleIJiiiiEEENS1_10collective13CollectiveMmaINS1_34MainloopSm90TmaGmmaWarpSpecializedILi14ENS5_IJNS4_1CILi1EEENSA_ILi2EEESB_EEENS1_32KernelTmaWarpSpecializedPingpongEEENS5_IJNSA_ILi64EEESG_NSA_ILi128EEEEEEaNS5_IJlSB_lEEEaSJ_NS4_8TiledMMAINS4_8MMA_AtomIJNS4_4SM904GMMA26MMA_64x64x32_S32S8S8_SS_TNEEEENS4_6LayoutINS5_IJSB_SB_SB_EEENS5_IJNSA_ILi0EEESS_SS_EEEEENS5_IJNS4_10UnderscoreESV_SV_EEEEENS4_23SM90_TMA_LOAD_MULTICASTENS4_14ComposedLayoutINS4_7SwizzleILi3ELi4ELi3EEENS4_18smem_ptr_flag_bitsILi8EEENSQ_INS5_IJNSA_ILi8EEESH_EEENS5_IJSH_SB_EEEEEEEvNS4_8identityENS4_13SM90_TMA_LOADES18_vS19_EENS_8epilogue10collective6detail29Sm90TmaWarpSpecializedAdapterINS1D_15DefaultEpilogueIaSJ_SJ_NS1C_6thread17LinearCombinationIaLi1EiiLNS1H_9ScaleType4KindE0ELNS_15FloatRoundStyleE2EaEENS1_15EpilogueDefaultEEEEEvvEEEEvNT_6ParamsE,@"STO_CUDA_ENTRY STV_DEFAULT"
_ZN7cutlass13device_kernelINS_4gemm6kernel13GemmUniversalIN4cute5tupleIJiiiiEEENS1_10collective13CollectiveMmaINS1_34MainloopSm90TmaGmmaWarpSpecializedILi14ENS5_IJNS4_1CILi1EEENSA_ILi2EEESB_EEENS1_32KernelTmaWarpSpecializedPingpongEEENS5_IJNSA_ILi64EEESG_NSA_ILi128EEEEEEaNS5_IJlSB_lEEEaSJ_NS4_8TiledMMAINS4_8MMA_AtomIJNS4_4SM904GMMA26MMA_64x64x32_S32S8S8_SS_TNEEEENS4_6LayoutINS5_IJSB_SB_SB_EEENS5_IJNSA_ILi0EEESS_SS_EEEEENS5_IJNS4_10UnderscoreESV_SV_EEEEENS4_23SM90_TMA_LOAD_MULTICASTENS4_14ComposedLayoutINS4_7SwizzleILi3ELi4ELi3EEENS4_18smem_ptr_flag_bitsILi8EEENSQ_INS5_IJNSA_ILi8EEESH_EEENS5_IJSH_SB_EEEEEEEvNS4_8identityENS4_13SM90_TMA_LOADES18_vS19_EENS_8epilogue10collective6detail29Sm90TmaWarpSpecializedAdapterINS1D_15DefaultEpilogueIaSJ_SJ_NS1C_6thread17LinearCombinationIaLi1EiiLNS1H_9ScaleType4KindE0ELNS_15FloatRoundStyleE2EaEENS1_15EpilogueDefaultEEEEEvvEEEEvNT_6ParamsE:
[----:B------:R-:W0:Y:S02]  /*0000*/  LDC R1, c[0x0][0x28] ;  /* 0x00000a00ff017b82 */ /* 0x000e240000000800 */
[----:B0-----:R-:W-:Y:S01]  /*0010*/  VIADD R1, R1, 0xfffffff8 ;  /* 0xfffffff801017836 */ /* 0x001fe20000000000 */
[----:B------:R-:W0:Y:S01]  /*0020*/  S2R R4, SR_TID.X ;  /* 0x0000000000047919 */ /* 0x000e220000002100 */
[----:B------:R-:W-:Y:S01]  /*0030*/  ELECT P0, URZ, PT ;  /* 0x00000000003f782f */ /* 0x000fe20003800000 */
[----:B------:R-:W-:Y:S01]  /*0040*/  BSSY B0, `(.L_x_0) ;  /* 0x000000f000007945 */ /* 0x000fe20003800000 */
[--C-:B0-----:R-:W-:Y:S02]  /*0050*/  SHF.R.U32.HI R2, RZ, 0x5, R4.reuse ;  /* 0x00000005ff027819 */ /* 0x101fe40000011604 */
[----:B------:R-:W-:-:S03]  /*0060*/  SHF.R.U32.HI R7, RZ, 0x7, R4 ;  /* 0x00000007ff077819 */ /* 0x000fc60000011604 */
[----:B------:R-:W0:Y:S04]  /*0070*/  SHFL.IDX PT, R5, R2, RZ, 0x1f ;  /* 0x00001fff02057589 */ /* 0x000e2800000e0000 */
[----:B------:R1:W2:Y:S01]  /*0080*/  SHFL.IDX PT, R10, R7, RZ, 0x1f ;  /* 0x00001fff070a7589 */ /* 0x0002a200000e0000 */
[----:B0-----:R-:W-:-:S13]  /*0090*/  ISETP.NE.OR P0, PT, R5, RZ, !P0 ;  /* 0x000000ff0500720c */ /* 0x001fda0004705670 */
[----:B-12---:R-:W-:Y:S05]  /*00a0*/  @P0 BRA `(.L_x_1) ;  /* 0x0000000000200947 */ /* 0x006fea0003800000 */
[----:B------:R-:W-:Y:S02]  /*00b0*/  ULDC.64 UR4, c[0x0][0x198] ;  /* 0x0000660000047ab9 */ /* 0x000fe40000000a00 */
[----:B------:R-:W-:Y:S02]  /*00c0*/  UIADD3 UR6, UP0, UR4, 0xf0, URZ ;  /* 0x000000f004067890 */ /* 0x000fe4000ff1e03f */
[----:B------:R-:W-:Y:S02]  /*00d0*/  UIADD3 UR4, UP1, UR4, 0x1f0, URZ ;  /* 0x000001f004047890 */ /* 0x000fe4000ff3e03f */
[----:B------:R-:W-:Y:S02]  /*00e0*/  UIADD3.X UR7, URZ, UR5, URZ, UP0, !UPT ;  /* 0x000000053f077290 */ /* 0x000fe400087fe43f */
[----:B------:R-:W-:-:S07]  /*00f0*/  UIADD3.X UR5, URZ, UR5, URZ, UP1, !UPT ;  /* 0x000000053f057290 */ /* 0x000fce0008ffe43f */
[----:B------:R0:W-:Y:S02]  /*0100*/  UTMACCTL.PF [UR6] ;  /* 0x00000000060079b9 */ /* 0x0001e40008040000 */
[----:B------:R0:W-:Y:S02]  /*0110*/  UTMACCTL.PF [UR4] ;  /* 0x00000000040079b9 */ /* 0x0001e40008040000 */
[----:B0-----:R-:W-:Y:S01]  /*0120*/  NOP ;  /* 0x0000000000007918 */ /* 0x001fe20000000000 */
.L_x_1:
[----:B------:R-:W-:Y:S05]  /*0130*/  BSYNC B0 ;  /* 0x0000000000007941 */ /* 0x000fea0003800000 */
.L_x_0:
[----:B------:R-:W0:Y:S02]  /*0140*/  SHFL.IDX PT, R8, R2, RZ, 0x1f ;  /* 0x00001fff02087589 */ /* 0x000e2400000e0000 */
[----:B0-----:R-:W-:-:S13]  /*0150*/  ISETP.NE.AND P0, PT, R8, RZ, PT ;  /* 0x000000ff0800720c */ /* 0x001fda0003f05270 */
[----:B------:R-:W-:Y:S05]  /*0160*/  @P0 BRA `(.L_x_2) ;  /* 0x0000000000b40947 */ /* 0x000fea0003800000 */
[----:B------:R-:W-:Y:S01]  /*0170*/  ELECT P0, URZ, PT ;  /* 0x00000000003f782f */ /* 0x000fe20003800000 */
[----:B------:R-:W-:-:S12]  /*0180*/  BSSY B0, `(.L_x_2) ;  /* 0x000002b000007945 */ /* 0x000fd80003800000 */
[----:B------:R-:W-:Y:S05]  /*0190*/  @!P0 BRA `(.L_x_3) ;  /* 0x0000000000a48947 */ /* 0x000fea0003800000 */
[----:B------:R-:W0:Y:S01]  /*01a0*/  S2UR UR8, SR_CgaCtaId ;  /* 0x00000000000879c3 */ /* 0x000e220000008800 */
[----:B------:R-:W-:Y:S01]  /*01b0*/  UMOV UR4, 0x400 ;  /* 0x0000040000047882 */ /* 0x000fe20000000000 */
[----:B------:R-:W-:Y:S01]  /*01c0*/  UMOV UR5, 0x1 ;  /* 0x0000000100057882 */ /* 0x000fe20000000000 */
[----:B------:R-:W-:Y:S02]  /*01d0*/  UMOV UR6, 0x2 ;  /* 0x0000000200067882 */ /* 0x000fe40000000000 */
[----:B------:R-:W-:-:S04]  /*01e0*/  UIADD3 UR6, -UR6, 0x100000, URZ ;  /* 0x0010000006067890 */ /* 0x000fc8000fffe13f */
[----:B------:R-:W-:Y:S02]  /*01f0*/  USHF.L.U32 UR7, UR6, 0xb, URZ ;  /* 0x0000000b06077899 */ /* 0x000fe4000800063f */
[----:B------:R-:W-:Y:S02]  /*0200*/  USHF.L.U32 UR6, UR6, 0x1, URZ ;  /* 0x0000000106067899 */ /* 0x000fe4000800063f */
[----:B0-----:R-:W-:Y:S02]  /*0210*/  ULEA UR8, UR8, UR4, 0x18 ;  /* 0x0000000408087291 */ /* 0x001fe4000f8ec03f */
[----:B------:R-:W-:-:S04]  /*0220*/  UIADD3 UR4, -UR5, 0x100000, URZ ;  /* 0x0010000005047890 */ /* 0x000fc8000fffe13f */
[----:B------:R-:W-:Y:S02]  /*0230*/  USHF.L.U32 UR5, UR4, 0xb, URZ ;  /* 0x0000000b04057899 */ /* 0x000fe4000800063f */
[----:B------:R-:W-:Y:S01]  /*0240*/  USHF.L.U32 UR4, UR4, 0x1, URZ ;  /* 0x0000000104047899 */ /* 0x000fe2000800063f */
[----:B------:R-:W0:Y:S11]  /*0250*/  FENCE.VIEW.ASYNC.S ;  /* 0x00000000000073c6 */ /* 0x000e360000000000 */
[----:B0-----:R0:W1:Y:S01]  /*0260*/  SYNCS.EXCH.64 URZ, [UR8], UR4 ;  /* 0x00000004083f75b2 */ /* 0x0010620008000100 */
[----:B------:R0:W2:Y:S01]  /*0270*/  SYNCS.EXCH.64 URZ, [UR8+0x70], UR6 ;  /* 0x00007006083f75b2 */ /* 0x0000a20008000100 */
[----:B------:R0:W3:Y:S01]  /*0280*/  SYNCS.EXCH.64 URZ, [UR8+0x8], UR4 ;  /* 0x00000804083f75b2 */ /* 0x0000e20008000100 */
[----:B------:R0:W4:Y:S01]  /*0290*/  SYNCS.EXCH.64 URZ, [UR8+0x78], UR6 ;  /* 0x00007806083f75b2 */ /* 0x0001220008000100 */
[----:B------:R0:W0:Y:S01]  /*02a0*/  SYNCS.EXCH.64 URZ, [UR8+0x10], UR4 ;  /* 0x00001004083f75b2 */ /* 0x0000220008000100 */
        /* <DEDUP_REMOVED lines=23> */
[----:B-1234-:R-:W-:Y:S01]  /*0420*/  NOP ;  /* 0x0000000000007918 */ /* 0x01efe20000000000 */
.L_x_3:
[----:B0-----:R-:W-:Y:S05]  /*0430*/  BSYNC B0 ;  /* 0x0000000000007941 */ /* 0x001fea0003800000 */
.L_x_2:
[----:B------:R-:W0:Y:S01]  /*0440*/  SHFL.IDX PT, R11, R2, RZ, 0x1f ;  /* 0x00001fff020b7589 */ /* 0x000e2200000e0000 */
[----:B------:R-:W1:Y:S01]  /*0450*/  S2UR UR12, SR_CTAID.X ;  /* 0x00000000000c79c3 */ /* 0x000e620000002500 */
[----:B------:R-:W-:Y:S02]  /*0460*/  SHF.R.S32.HI R3, RZ, 0x1f, R4 ;  /* 0x0000001fff037819 */ /* 0x000fe40000011404 */
[----:B------:R-:W-:Y:S01]  /*0470*/  ELECT P0, URZ, PT ;  /* 0x00000000003f782f */ /* 0x000fe20003800000 */
[----:B------:R-:W2:Y:S01]  /*0480*/  SHFL.IDX PT, R9, R2, RZ, 0x1f ;  /* 0x00001fff02097589 */ /* 0x000ea200000e0000 */
[----:B------:R-:W-:Y:S02]  /*0490*/  ELECT P1, URZ, PT ;  /* 0x00000000003f782f */ /* 0x000fe40003820000 */
[----:B------:R-:W-:Y:S01]  /*04a0*/  LEA.HI R3, R3, R4, RZ, 0x7 ;  /* 0x0000000403037211 */ /* 0x000fe200078f38ff */
[----:B------:R-:W-:Y:S01]  /*04b0*/  ULDC UR4, c[0x0][0x150] ;  /* 0x0000540000047ab9 */ /* 0x000fe20000000800 */
[----:B------:R-:W3:Y:S01]  /*04c0*/  S2R R6, SR_CTAID.Y ;  /* 0x0000000000067919 */ /* 0x000ee20000002600 */
[----:B------:R-:W4:Y:S01]  /*04d0*/  LDC R21, c[0x0][0x148] ;  /* 0x00005200ff157b82 */ /* 0x000f220000000800 */
[----:B------:R-:W-:Y:S01]  /*04e0*/  LOP3.LUT R3, R3, 0xffffff80, RZ, 0xc0, !PT ;  /* 0xffffff8003037812 */ /* 0x000fe200078ec0ff */
[----:B------:R-:W-:Y:S01]  /*04f0*/  UMOV UR11, 0x80 ;  /* 0x00000080000b7882 */ /* 0x000fe20000000000 */
[----:B------:R-:W-:Y:S01]  /*0500*/  NOP ;  /* 0x0000000000007918 */ /* 0x000fe20000000000 */
[----:B------:R-:W-:Y:S01]  /*0510*/  NOP ;  /* 0x0000000000007918 */ /* 0x000fe20000000000 */
[C---:B------:R-:W-:Y:S01]  /*0520*/  VIADD R35, R10.reuse, 0xffffffff ;  /* 0xffffffff0a237836 */ /* 0x040fe20000000000 */
[----:B------:R-:W-:Y:S01]  /*0530*/  ISETP.NE.AND P2, PT, R10, RZ, PT ;  /* 0x000000ff0a00720c */ /* 0x000fe20003f45270 */
[----:B------:R-:W-:Y:S01]  /*0540*/  IMAD.IADD R3, R4, 0x1, -R3 ;  /* 0x0000000104037824 */ /* 0x000fe200078e0a03 */
[----:B------:R-:W5:Y:S02]  /*0550*/  LDC R15, c[0x0][0x140] ;  /* 0x00005000ff0f7b82 */ /* 0x000f640000000800 */
[----:B------:R-:W-:-:S02]  /*0560*/  ISETP.GE.U32.AND P5, PT, R35, 0x2, PT ;  /* 0x000000022300780c */ /* 0x000fc40003fa6070 */
[----:B------:R-:W-:Y:S02]  /*0570*/  SHF.R.S32.HI R0, RZ, 0x1f, R3 ;  /* 0x0000001fff007819 */ /* 0x000fe40000011403 */
[----:B0-----:R-:W-:Y:S02]  /*0580*/  ISETP.NE.OR P0, PT, R11, RZ, !P0 ;  /* 0x000000ff0b00720c */ /* 0x001fe40004705670 */
[----:B------:R-:W0:Y:S01]  /*0590*/  LDC R14, c[0x0][0x144] ;  /* 0x00005100ff0e7b82 */ /* 0x000e220000000800 */
[----:B------:R-:W-:Y:S02]  /*05a0*/  SHF.R.S32.HI R11, RZ, 0x1f, R8 ;  /* 0x0000001fff0b7819 */ /* 0x000fe40000011408 */
[----:B--2---:R-:W-:Y:S02]  /*05b0*/  ISETP.NE.OR P1, PT, R9, RZ, !P1 ;  /* 0x000000ff0900720c */ /* 0x004fe40004f25670 */
[----:B------:R-:W-:Y:S02]  /*05c0*/  LEA.HI R11, R11, R8, RZ, 0x2 ;  /* 0x000000080b0b7211 */ /* 0x000fe400078f10ff */
[----:B-1----:R-:W-:-:S02]  /*05d0*/  I2FP.F32.U32 R13, UR12 ;  /* 0x0000000c000d7c45 */ /* 0x002fc40008201000 */
[----:B------:R-:W-:Y:S02]  /*05e0*/  LOP3.LUT R11, R11, 0x3ffffffc, RZ, 0xc0, !PT ;  /* 0x3ffffffc0b0b7812 */ /* 0x000fe400078ec0ff */
[----:B------:R-:W-:Y:S01]  /*05f0*/  LEA.HI R2, R0, R3, RZ, 0x3 ;  /* 0x0000000300027211 */ /* 0x000fe200078f18ff */
[----:B------:R-:W-:Y:S01]  /*0600*/  VOTEU.ALL UP0, P0 ;  /* 0x00000000003f7886 */ /* 0x000fe20000000000 */
[----:B------:R-:W-:Y:S01]  /*0610*/  FMUL R13, R13, UR4 ;  /* 0x000000040d0d7c20 */ /* 0x000fe20008400000 */
[----:B------:R-:W-:Y:S01]  /*0620*/  IMAD.IADD R11, R8, 0x1, -R11 ;  /* 0x00000001080b7824 */ /* 0x000fe200078e0a0b */
[----:B---3--:R-:W-:Y:S01]  /*0630*/  I2FP.F32.U32 R8, R6 ;  /* 0x0000000600087245 */ /* 0x008fe20000201000 */
[----:B------:R-:W-:Y:S01]  /*0640*/  VOTEU.ALL UP1, P1 ;  /* 0x00000000003f7886 */ /* 0x000fe20000820000 */
[----:B------:R-:W1:Y:S01]  /*0650*/  @!UP0 S2UR UR7, SR_CgaCtaId ;  /* 0x00000000000789c3 */ /* 0x000e620000008800 */
[----:B------:R-:W-:Y:S01]  /*0660*/  ULDC UR4, c[0x0][0x154] ;  /* 0x0000550000047ab9 */ /* 0x000fe20000000800 */
[--C-:B------:R-:W-:Y:S01]  /*0670*/  SHF.R.S32.HI R9, RZ, 0x3, R2.reuse ;  /* 0x00000003ff097819 */ /* 0x100fe20000011402 */
[----:B------:R-:W-:Y:S01]  /*0680*/  FMUL R8, R8, UR4 ;  /* 0x0000000408087c20 */ /* 0x000fe20008400000 */
[----:B------:R-:W-:Y:S01]  /*0690*/  SHF.R.S32.HI R12, RZ, 0x1f, R2 ;  /* 0x0000001fff0c7819 */ /* 0x000fe20000011402 */
[----:B------:R-:W2:Y:S01]  /*06a0*/  F2I.U32.TRUNC.NTZ R13, R13 ;  /* 0x0000000d000d7305 */ /* 0x000ea2000020f000 */
[----:B------:R-:W-:Y:S01]  /*06b0*/  SHF.R.S32.HI R2, RZ, 0x1f, R5 ;  /* 0x0000001fff027819 */ /* 0x000fe20000011405 */
[----:B------:R-:W-:Y:S01]  /*06c0*/  UMOV UR4, 0x20 ;  /* 0x0000002000047882 */ /* 0x000fe20000000000 */
[----:B------:R-:W3:Y:S01]  /*06d0*/  @!UP1 S2UR UR10, SR_CgaCtaId ;  /* 0x00000000000a99c3 */ /* 0x000ee20000008800 */
[----:B------:R-:W-:Y:S01]  /*06e0*/  LEA.HI R12, R12, R9, RZ, 0x2 ;  /* 0x000000090c0c7211 */ /* 0x000fe200078f10ff */
[----:B------:R-:W-:Y:S01]  /*06f0*/  @!UP0 UMOV UR6, 0x400 ;  /* 0x0000040000068882 */ /* 0x000fe20000000000 */
[----:B------:R-:W-:Y:S01]  /*0700*/  LEA.HI R2, R2, R5, RZ, 0x2 ;  /* 0x0000000502027211 */ /* 0x000fe200078f10ff */
[----:B------:R-:W-:-:S04]  /*0710*/  @!UP0 UIADD3 UR4, -UR4, 0x100000, URZ ;  /* 0x0010000004048890 */ /* 0x000fc8000fffe13f */
[----:B------:R-:W-:Y:S02]  /*0720*/  @!UP0 USHF.L.U32 UR5, UR4, 0xb, URZ ;  /* 0x0000000b04058899 */ /* 0x000fe4000800063f */
[----:B------:R-:W-:Y:S01]  /*0730*/  @!UP0 USHF.L.U32 UR4, UR4, 0x1, URZ ;  /* 0x0000000104048899 */ /* 0x000fe2000800063f */
[----:B------:R-:W4:Y:S01]  /*0740*/  F2I.U32.TRUNC.NTZ R8, R8 ;  /* 0x0000000800087305 */ /* 0x000f22000020f000 */
[----:B------:R-:W-:Y:S01]  /*0750*/  LOP3.LUT R12, R12, 0xfffffffc, RZ, 0xc0, !PT ;  /* 0xfffffffc0c0c7812 */ /* 0x000fe200078ec0ff */
[----:B------:R-:W-:Y:S01]  /*0760*/  @!UP1 UMOV UR9, 0x400 ;  /* 0x0000040000099882 */ /* 0x000fe20000000000 */
[----:B------:R-:W-:Y:S01]  /*0770*/  LOP3.LUT R2, R2, 0xfffffffc, RZ, 0xc0, !PT ;  /* 0xfffffffc02027812 */ /* 0x000fe200078ec0ff */
[----:B------:R-:W-:Y:S01]  /*0780*/  VOTEU.ALL UP2, P1 ;  /* 0x00000000003f7886 */ /* 0x000fe20000840000 */
[----:B------:R-:W-:Y:S01]  /*0790*/  VOTEU.ALL UP3, P1 ;  /* 0x00000000003f7886 */ /* 0x000fe20000860000 */
[----:B------:R-:W-:Y:S01]  /*07a0*/  IMAD.IADD R12, R9, 0x1, -R12 ;  /* 0x00000001090c7824 */ /* 0x000fe200078e0a0c */
[----:B------:R-:W-:Y:S01]  /*07b0*/  VOTEU.ALL UP4, P1 ;  /* 0x00000000003f7886 */ /* 0x000fe20000880000 */
[----:B------:R-:W-:Y:S01]  /*07c0*/  IMAD.IADD R5, R5, 0x1, -R2 ;  /* 0x0000000105057824 */ /* 0x000fe200078e0a02 */
[----:B------:R-:W-:Y:S01]  /*07d0*/  VOTEU.ALL UP5, P1 ;  /* 0x00000000003f7886 */ /* 0x000fe200008a0000 */
[----:B------:R-:W-:Y:S01]  /*07e0*/  IMAD R11, R11, 0x4, R12 ;  /* 0x000000040b0b7824 */ /* 0x000fe200078e020c */
[----:B-1----:R-:W-:Y:S01]  /*07f0*/  @!UP0 ULEA UR8, UR7, UR6, 0x18 ;  /* 0x0000000607088291 */ /* 0x002fe2000f8ec03f */
[----:B--2---:R-:W-:Y:S01]  /*0800*/  IMAD.MOV R13, RZ, RZ, -R13 ;  /* 0x000000ffff0d7224 */ /* 0x004fe200078e0a0d */
[----:B------:R-:W-:-:S04]  /*0810*/  @!UP1 UIADD3 UR6, -UR11, 0x100000, URZ ;  /* 0x001000000b069890 */ /* 0x000fc8000fffe13f */
[----:B------:R-:W-:Y:S02]  /*0820*/  @!UP1 USHF.L.U32 UR7, UR6, 0xb, URZ ;  /* 0x0000000b06079899 */ /* 0x000fe4000800063f */
[----:B------:R-:W-:Y:S01]  /*0830*/  @!UP1 USHF.L.U32 UR6, UR6, 0x1, URZ ;  /* 0x0000000106069899 */ /* 0x000fe2000800063f */
[----:B------:R-:W-:Y:S01]  /*0840*/  IMAD.SHL.U32 R56, R11, 0x4, RZ ;  /* 0x000000040b387824 */ /* 0x000fe200078e00ff */
[----:B------:R-:W-:Y:S01]  /*0850*/  ISETP.NE.AND P1, PT, R5, 0x3, PT ;  /* 0x000000030500780c */ /* 0x000fe20003f25270 */
[----:B----4-:R-:W-:Y:S01]  /*0860*/  IMAD.MOV R24, RZ, RZ, -R8 ;  /* 0x000000ffff187224 */ /* 0x010fe200078e0a08 */
[----:B-----5:R-:W-:Y:S01]  /*0870*/  ISETP.EQ.U32.AND P3, PT, R15, 0x1, PT ;  /* 0x000000010f00780c */ /* 0x020fe20003f62070 */
[----:B------:R-:W-:Y:S01]  /*0880*/  VOTEU.ALL UP0, P0 ;  /* 0x00000000003f7886 */ /* 0x000fe20000000000 */
[----:B---3--:R-:W-:Y:S01]  /*0890*/  @!UP1 ULEA UR9, UR10, UR9, 0x18 ;  /* 0x000000090a099291 */ /* 0x008fe2000f8ec03f */
[----:B------:R-:W-:Y:S01]  /*08a0*/  IMAD R9, R21, R24, R6 ;  /* 0x0000001815097224 */ /* 0x000fe200078e0206 */
[----:B------:R-:W-:Y:S01]  /*08b0*/  LOP3.LUT R56, R11, 0xc, R56, 0x78, !PT ;  /* 0x0000000c0b387812 */ /* 0x000fe200078e7838 */
[----:B0-----:R-:W-:Y:S01]  /*08c0*/  IMAD R20, R14, R13, UR12 ;  /* 0x0000000c0e147e24 */ /* 0x001fe2000f8e020d */
[----:B------:R-:W-:Y:S01]  /*08d0*/  VOTEU.ALL UP1, P0 ;  /* 0x00000000003f7886 */ /* 0x000fe20000020000 */
[----:B------:R-:W-:Y:S01]  /*08e0*/  LOP3.LUT P0, RZ, R3, 0x7, RZ, 0xc0, !PT ;  /* 0x0000000703ff7812 */ /* 0x000fe2000780c0ff */
[----:B------:R-:W0:Y:S02]  /*08f0*/  FENCE.VIEW.ASYNC.S ;  /* 0x00000000000073c6 */ /* 0x000e240000000000 */
[----:B0-----:R0:W1:Y:S01]  /*0900*/  @!UP0 SYNCS.EXCH.64 URZ, [UR8+0x110], UR4 ;  /* 0x00011004083f85b2 */ /* 0x0010620008000100 */
[----:B------:R-:W-:Y:S01]  /*0910*/  ISETP.NE.AND P4, PT, R9, R56, PT ;  /* 0x000000380900720c */ /* 0x000fe20003f85270 */
[----:B------:R0:W2:Y:S01]  /*0920*/  SHFL.IDX PT, R14, R7, RZ, 0x1f ;  /* 0x00001fff070e7589 */ /* 0x0000a200000e0000 */
[----:B------:R-:W-:-:S02]  /*0930*/  ISETP.EQ.OR P1, PT, R5, RZ, !P1 ;  /* 0x000000ff0500720c */ /* 0x000fc40004f22670 */
[----:B------:R-:W-:Y:S02]  /*0940*/  ISETP.LT.U32.AND P0, PT, R56, 0x2, !P0 ;  /* 0x000000023800780c */ /* 0x000fe40004701070 */
[----:B------:R-:W-:Y:S02]  /*0950*/  ISETP.EQ.OR P4, PT, R20, RZ, !P4 ;  /* 0x000000ff1400720c */ /* 0x000fe40006782670 */
[----:B------:R-:W-:Y:S02]  /*0960*/  ISETP.EQ.AND P1, PT, R10, RZ, P1 ;  /* 0x000000ff0a00720c */ /* 0x000fe40000f22270 */
[----:B------:R-:W-:Y:S02]  /*0970*/  PLOP3.LUT P0, PT, P0, P4, PT, 0x80, 0x0 ;  /* 0x000000000000781c */ /* 0x000fe40000709070 */
[----:B------:R-:W-:Y:S02]  /*0980*/  SEL R16, RZ, 0x1, !P1 ;  /* 0x00000001ff107807 */ /* 0x000fe40004800000 */
[----:B------:R-:W-:Y:S01]  /*0990*/  P2R R68, PR, RZ, 0x1 ;  /* 0x00000001ff447803 */ /* 0x000fe20000000000 */
[----:B------:R0:W3:Y:S01]  /*09a0*/  @!UP1 SYNCS.EXCH.64 URZ, [UR8+0x118], UR4 ;  /* 0x00011804083f95b2 */ /* 0x0000e20008000100 */
[----:B------:R-:W-:Y:S01]  /*09b0*/  NOP ;  /* 0x0000000000007918 */ /* 0x000fe20000000000 */
[----:B------:R-:W-:Y:S01]  /*09c0*/  SEL R16, R16, 0x2, P5 ;  /* 0x0000000210107807 */ /* 0x000fe20002800000 */
[----:B------:R0:W4:Y:S01]  /*09d0*/  @!UP2 SYNCS.EXCH.64 URZ, [UR9+0xf0], UR6 ;  /* 0x0000f006093fa5b2 */ /* 0x0001220008000100 */
[----:B------:R0:W0:Y:S01]  /*09e0*/  @!UP3 SYNCS.EXCH.64 URZ, [UR9+0xf8], UR6 ;  /* 0x0000f806093fb5b2 */ /* 0x0000220008000100 */
[----:B------:R0:W0:Y:S01]  /*09f0*/  @!UP4 SYNCS.EXCH.64 URZ, [UR9+0x100], UR6 ;  /* 0x00010006093fc5b2 */ /* 0x0000220008000100 */
[----:B------:R0:W0:Y:S01]  /*0a00*/  @!UP5 SYNCS.EXCH.64 URZ, [UR9+0x108], UR6 ;  /* 0x00010806093fd5b2 */ /* 0x0000220008000100 */
[----:B------:R-:W-:Y:S01]  /*0a10*/  NOP ;  /* 0x0000000000007918 */ /* 0x000fe20000000000 */
[----:B-1----:R-:W-:Y:S05]  /*0a20*/  @!P3 BRA `(.L_x_4) ;  /* 0x000000000008b947 */ /* 0x002fea0003800000 */
[----:B0--34-:R-:W-:Y:S01]  /*0a30*/  UCGABAR_ARV ;  /* 0x00000000000079c7 */ /* 0x019fe20008000000 */
[----:B------:R-:W-:Y:S05]  /*0a40*/  BRA `(.L_x_5) ;  /* 0x0000000000047947 */ /* 0x000fea0003800000 */
.L_x_4:
[----:B0--34-:R-:W-:Y:S01]  /*0a50*/  NOP ;  /* 0x0000000000007918 */ /* 0x019fe20000000000 */
.L_x_5:
[----:B------:R-:W-:Y:S01]  /*0a60*/  ULDC.64 UR4, c[0x0][0x598] ;  /* 0x0001660000047ab9 */ /* 0x000fe20000000a00 */
[----:B------:R-:W-:Y:S01]  /*0a70*/  ULDC.64 UR36, c[0x0][0x208] ;  /* 0x0000820000247ab9 */ /* 0x000fe20000000a00 */
[----:B------:R-:W-:-:S04]  /*0a80*/  ISETP.NE.U32.AND P0, PT, RZ, UR4, PT ;  /* 0x00000004ff007c0c */ /* 0x000fc8000bf05070 */
[----:B------:R-:W-:-:S13]  /*0a90*/  ISETP.NE.AND.EX P0, PT, RZ, UR5, PT, P0 ;  /* 0x00000005ff007c0c */ /* 0x000fda000bf05300 */
[----:B------:R-:W-:Y:S05]  /*0aa0*/  @!P0 BRA `(.L_x_6) ;  /* 0x00000000001c8947 */ /* 0x000fea0003800000 */
[----:B------:R-:W0:Y:S02]  /*0ab0*/  LDC.64 R8, c[0x0][0x598] ;  /* 0x00016600ff087b82 */ /* 0x000e240000000a00 */
[----:B0-----:R-:W3:Y:S02]  /*0ac0*/  LDG.E.64 R8, desc[UR36][R8.64] ;  /* 0x0000002408087981 */ /* 0x001ee4000c1e1b00 */
[----:B---3--:R-:W-:-:S04]  /*0ad0*/  ISETP.NE.U32.AND P0, PT, R8, RZ, PT ;  /* 0x000000ff0800720c */ /* 0x008fc80003f05070 */
[----:B------:R-:W-:-:S13]  /*0ae0*/  ISETP.NE.AND.EX P0, PT, R9, RZ, PT, P0 ;  /* 0x000000ff0900720c */ /* 0x000fda0003f05300 */
[----:B------:R-:W-:Y:S05]  /*0af0*/  @!P0 BRA `(.L_x_6) ;  /* 0x0000000000088947 */ /* 0x000fea0003800000 */
[----:B------:R0:W5:Y:S01]  /*0b00*/  LD.E R57, desc[UR36][R8.64] ;  /* 0x0000002408397980 */ /* 0x000162000c101900 */
[----:B------:R-:W-:Y:S05]  /*0b10*/  BRA `(.L_x_7) ;  /* 0x0000000000247947 */ /* 0x000fea0003800000 */
.L_x_6:
[----:B------:R-:W-:Y:S02]  /*0b20*/  ULDC.64 UR4, c[0x0][0x588] ;  /* 0x0001620000047ab9 */ /* 0x000fe40000000a00 */
[----:B------:R-:W-:-:S04]  /*0b30*/  ISETP.NE.U32.AND P0, PT, RZ, UR4, PT ;  /* 0x00000004ff007c0c */ /* 0x000fc8000bf05070 */
[----:B------:R-:W-:-:S13]  /*0b40*/  ISETP.NE.AND.EX P0, PT, RZ, UR5, PT, P0 ;  /* 0x00000005ff007c0c */ /* 0x000fda000bf05300 */
[----:B------:R-:W-:Y:S05]  /*0b50*/  @!P0 BRA `(.L_x_8) ;  /* 0x00000000000c8947 */ /* 0x000fea0003800000 */
[----:B------:R-:W0:Y:S02]  /*0b60*/  LDC.64 R8, c[0x0][0x588] ;  /* 0x00016200ff087b82 */ /* 0x000e240000000a00 */
[----:B0-----:R1:W5:Y:S01]  /*0b70*/  LDG.E R57, desc[UR36][R8.64] ;  /* 0x0000002408397981 */ /* 0x001362000c1e1900 */
[----:B------:R-:W-:Y:S05]  /*0b80*/  BRA `(.L_x_7) ;  /* 0x0000000000087947 */ /* 0x000fea0003800000 */
.L_x_8:
[----:B------:R-:W-:Y:S02]  /*0b90*/  ULDC UR4, c[0x0][0x580] ;  /* 0x0001600000047ab9 */ /* 0x000fe40000000800 */
[----:B------:R-:W-:-:S07]  /*0ba0*/  IMAD.U32 R57, RZ, RZ, UR4 ;  /* 0x00000004ff397e24 */ /* 0x000fce000f8e00ff */
.L_x_7:
[----:B------:R-:W-:Y:S02]  /*0bb0*/  ULDC.64 UR4, c[0x0][0x5a0] ;  /* 0x0001680000047ab9 */ /* 0x000fe40000000a00 */
[----:B------:R-:W-:-:S04]  /*0bc0*/  ISETP.NE.U32.AND P0, PT, RZ, UR4, PT ;  /* 0x00000004ff007c0c */ /* 0x000fc8000bf05070 */
[----:B------:R-:W-:-:S13]  /*0bd0*/  ISETP.NE.AND.EX P0, PT, RZ, UR5, PT, P0 ;  /* 0x00000005ff007c0c */ /* 0x000fda000bf05300 */
[----:B------:R-:W-:Y:S05]  /*0be0*/  @!P0 BRA `(.L_x_9) ;  /* 0x00000000001c8947 */ /* 0x000fea0003800000 */
[----:B01----:R-:W0:Y:S02]  /*0bf0*/  LDC.64 R8, c[0x0][0x5a0] ;  /* 0x00016800ff087b82 */ /* 0x003e240000000a00 */
[----:B0-----:R-:W3:Y:S02]  /*0c00*/  LDG.E.64 R8, desc[UR36][R8.64] ;  /* 0x0000002408087981 */ /* 0x001ee4000c1e1b00 */
[----:B---3--:R-:W-:-:S04]  /*0c10*/  ISETP.NE.U32.AND P0, PT, R8, RZ, PT ;  /* 0x000000ff0800720c */ /* 0x008fc80003f05070 */
[----:B------:R-:W-:-:S13]  /*0c20*/  ISETP.NE.AND.EX P0, PT, R9, RZ, PT, P0 ;  /* 0x000000ff0900720c */ /* 0x000fda0003f05300 */
[----:B------:R-:W-:Y:S05]  /*0c30*/  @!P0 BRA `(.L_x_9) ;  /* 0x0000000000088947 */ /* 0x000fea0003800000 */
[----:B------:R0:W5:Y:S01]  /*0c40*/  LD.E R58, desc[UR36][R8.64] ;  /* 0x00000024083a7980 */ /* 0x000162000c101900 */
[----:B------:R-:W-:Y:S05]  /*0c50*/  BRA `(.L_x_10) ;  /* 0x0000000000247947 */ /* 0x000fea0003800000 */
.L_x_9:
[----:B------:R-:W-:Y:S02]  /*0c60*/  ULDC.64 UR4, c[0x0][0x590] ;  /* 0x0001640000047ab9 */ /* 0x000fe40000000a00 */
[----:B------:R-:W-:-:S04]  /*0c70*/  ISETP.NE.U32.AND P0, PT, RZ, UR4, PT ;  /* 0x00000004ff007c0c */ /* 0x000fc8000bf05070 */
[----:B------:R-:W-:-:S13]  /*0c80*/  ISETP.NE.AND.EX P0, PT, RZ, UR5, PT, P0 ;  /* 0x00000005ff007c0c */ /* 0x000fda000bf05300 */
[----:B------:R-:W-:Y:S05]  /*0c90*/  @!P0 BRA `(.L_x_11) ;  /* 0x00000000000c8947 */ /* 0x000fea0003800000 */
[----:B------:R-:W3:Y:S02]  /*0ca0*/  LDC.64 R58, c[0x0][0x590] ;  /* 0x00016400ff3a7b82 */ /* 0x000ee40000000a00 */
[----:B---3--:R3:W5:Y:S01]  /*0cb0*/  LDG.E R58, desc[UR36][R58.64] ;  /* 0x000000243a3a7981 */ /* 0x008762000c1e1900 */
[----:B------:R-:W-:Y:S05]  /*0cc0*/  BRA `(.L_x_10) ;  /* 0x0000000000087947 */ /* 0x000fea0003800000 */
.L_x_11:
[----:B------:R-:W-:Y:S02]  /*0cd0*/  ULDC UR4, c[0x0][0x584] ;  /* 0x0001610000047ab9 */ /* 0x000fe40000000800 */
[----:B------:R-:W-:-:S07]  /*0ce0*/  IMAD.U32 R58, RZ, RZ, UR4 ;  /* 0x00000004ff3a7e24 */ /* 0x000fce000f8e00ff */
.L_x_10:
[----:B------:R-:W4:Y:S01]  /*0cf0*/  LDC R2, c[0x0][0x65c] ;  /* 0x00019700ff027b82 */ /* 0x000f220000000800 */
[----:B------:R-:W-:Y:S01]  /*0d00*/  ULDC UR6, c[0x0][0x28c] ;  /* 0x0000a30000067ab9 */ /* 0x000fe20000000800 */
[----:B------:R-:W-:Y:S01]  /*0d10*/  ISETP.NE.AND P0, PT, R10, 0x2, PT ;  /* 0x000000020a00780c */ /* 0x000fe20003f05270 */
[----:B------:R-:W-:Y:S01]  /*0d20*/  UIADD3 UR6, UR6, 0x7f, URZ ;  /* 0x0000007f06067890 */ /* 0x000fe2000fffe03f */
[----:B01----:R-:W-:Y:S01]  /*0d30*/  IMAD.U32 R8, RZ, RZ, UR12 ;  /* 0x0000000cff087e24 */ /* 0x003fe2000f8e00ff */
[----:B------:R-:W-:Y:S01]  /*0d40*/  UMOV UR38, URZ ;  /* 0x0000003f00267c82 */ /* 0x000fe20008000000 */
[----:B------:R-:W-:Y:S01]  /*0d50*/  IMAD.MOV.U32 R9, RZ, RZ, RZ ;  /* 0x000000ffff097224 */ /* 0x000fe200078e00ff */
[----:B------:R-:W-:Y:S01]  /*0d60*/  USHF.R.S32.HI UR7, URZ, 0x1f, UR6 ;  /* 0x0000001f3f077899 */ /* 0x000fe20008011406 */
[----:B------:R-:W-:Y:S01]  /*0d70*/  UMOV UR39, URZ ;  /* 0x0000003f00277c82 */ /* 0x000fe20008000000 */
[----:B------:R-:W-:Y:S02]  /*0d80*/  ULDC.64 UR8, c[0x0][0x650] ;  /* 0x0001940000087ab9 */ /* 0x000fe40000000a00 */
[----:B------:R-:W-:-:S04]  /*0d90*/  ULEA.HI UR7, UR7, UR6, URZ, 0x7 ;  /* 0x0000000607077291 */ /* 0x000fc8000f8f383f */
[----:B------:R-:W-:Y:S01]  /*0da0*/  USHF.R.S32.HI UR40, URZ, 0x7, UR7 ;  /* 0x000000073f287899 */ /* 0x000fe20008011407 */
[----:B----4-:R-:W-:-:S13]  /*0db0*/  ISETP.NE.AND P1, PT, R2, 0x1, PT ;  /* 0x000000010200780c */ /* 0x010fda0003f25270 */
[----:B------:R-:W0:Y:S01]  /*0dc0*/  @P1 LDC R19, c[0x0][0x10] ;  /* 0x00000400ff131b82 */ /* 0x000e220000000800 */
[----:B------:R-:W-:Y:S02]  /*0dd0*/  @P1 IMAD.MOV.U32 R7, RZ, RZ, RZ ;  /* 0x000000ffff071224 */ /* 0x000fe400078e00ff */
[----:B------:R-:W-:-:S05]  /*0de0*/  @P1 IMAD.MOV.U32 R17, RZ, RZ, RZ ;  /* 0x000000ffff111224 */ /* 0x000fca00078e00ff */
[----:B------:R-:W1:Y:S01]  /*0df0*/  @!P1 LDC R11, c[0x0][0xc] ;  /* 0x00000300ff0b9b82 */ /* 0x000e620000000800 */
[----:B------:R-:W-:Y:S01]  /*0e00*/  ULDC UR4, c[0x0][0xc] ;  /* 0x0000030000047ab9 */ /* 0x000fe20000000800 */
[----:B------:R-:W-:Y:S02]  /*0e10*/  ULDC UR5, c[0x0][0x10] ;  /* 0x0000040000057ab9 */ /* 0x000fe40000000800 */
[----:B------:R-:W-:-:S04]  /*0e20*/  UIMAD.WIDE.U32 UR4, UR4, UR5, URZ ;  /* 0x00000005040472a5 */ /* 0x000fc8000f8e003f */
[----:B------:R-:W4:Y:S01]  /*0e30*/  LDC R2, c[0x0][0x14] ;  /* 0x00000500ff027b82 */ /* 0x000f220000000800 */
[----:B0-----:R-:W-:-:S04]  /*0e40*/  @P1 IMAD.WIDE.U32 R18, R19, UR12, R6 ;  /* 0x0000000c13121c25 */ /* 0x001fc8000f8e0006 */
[----:B------:R-:W-:Y:S02]  /*0e50*/  @P1 IMAD.IADD R17, R19, 0x1, R17 ;  /* 0x0000000113111824 */ /* 0x000fe400078e0211 */
[----:B-1----:R-:W-:-:S04]  /*0e60*/  @!P1 IMAD.WIDE.U32 R8, R6, R11, R8 ;  /* 0x0000000b06089225 */ /* 0x002fc800078e0008 */
[----:B------:R-:W-:Y:S02]  /*0e70*/  @!P1 IMAD.MOV.U32 R18, RZ, RZ, R8 ;  /* 0x000000ffff129224 */ /* 0x000fe400078e0008 */
[----:B------:R-:W-:Y:S02]  /*0e80*/  @!P1 IMAD.MOV.U32 R17, RZ, RZ, R9 ;  /* 0x000000ffff119224 */ /* 0x000fe400078e0009 */
[----:B----4-:R-:W-:-:S04]  /*0e90*/  IMAD.WIDE.U32 R12, R2, UR4, RZ ;  /* 0x00000004020c7c25 */ /* 0x010fc8000f8e00ff */
[----:B------:R-:W-:Y:S01]  /*0ea0*/  IMAD R23, R2, UR5, RZ ;  /* 0x0000000502177c24 */ /* 0x000fe2000f8e02ff */
[----:B------:R0:W-:Y:S03]  /*0eb0*/  STL.64 [R1], R12 ;  /* 0x0000000c01007387 */ /* 0x0001e60000100a00 */
[----:B------:R-:W-:Y:S01]  /*0ec0*/  IMAD.IADD R23, R13, 0x1, R23 ;  /* 0x000000010d177824 */ /* 0x000fe200078e0217 */
[----:B------:R-:W-:Y:S06]  /*0ed0*/  @P0 BRA `(.L_x_12) ;  /* 0x0000000000240947 */ /* 0x000fec0003800000 */
[----:B------:R-:W-:Y:S01]  /*0ee0*/  USHF.R.U32.HI UR4, URZ, 0x1, UR40 ;  /* 0x000000013f047899 */ /* 0x000fe20008011628 */
[----:B------:R-:W-:Y:S01]  /*0ef0*/  IADD3 R18, P0, R18, R12, RZ ;  /* 0x0000000c12127210 */ /* 0x000fe20007f1e0ff */
[----:B------:R-:W-:Y:S02]  /*0f00*/  UISETP.GE.U32.AND UP0, UPT, UR40, 0xe, UPT ;  /* 0x0000000e2800788c */ /* 0x000fe4000bf06070 */
[----:B------:R-:W-:Y:S02]  /*0f10*/  UIMAD.WIDE.U32 UR4, UR4, -0x6db6db6d, URZ ;  /* 0x92492493040478a5 */ /* 0x000fe4000f8e003f */
[----:B------:R-:W-:Y:S01]  /*0f20*/  IMAD.X R17, R23, 0x1, R17, P0 ;  /* 0x0000000117117824 */ /* 0x000fe200000e0611 */
[----:B------:R-:W-:Y:S01]  /*0f30*/  UMOV UR39, URZ ;  /* 0x0000003f00277c82 */ /* 0x000fe20008000000 */
[----:B------:R-:W-:-:S04]  /*0f40*/  USHF.R.U32.HI UR4, URZ, 0x2, UR5 ;  /* 0x000000023f047899 */ /* 0x000fc80008011605 */
[----:B------:R-:W-:Y:S02]  /*0f50*/  UIMAD UR38, UR4, -0xe, UR40 ;  /* 0xfffffff2042678a4 */ /* 0x000fe4000f8e0228 */
[----:B------:R-:W-:-:S12]  /*0f60*/  @UP0 ULOP3.LUT UR39, UR4, 0x1, URZ, 0xc0, !UPT ;  /* 0x0000000104270892 */ /* 0x000fd8000f8ec03f */
.L_x_12:
[----:B------:R-:W-:Y:S01]  /*0f70*/  ISETP.GE.U32.AND P0, PT, R18, UR8, PT ;  /* 0x0000000812007c0c */ /* 0x000fe2000bf06070 */
[----:B------:R-:W-:Y:S01]  /*0f80*/  IMAD.MOV.U32 R19, RZ, RZ, -0x1 ;  /* 0xffffffffff137424 */ /* 0x000fe200078e00ff */
[----:B------:R-:W-:Y:S01]  /*0f90*/  PRMT R8, RZ, 0x7610, R8 ;  /* 0x00007610ff087816 */ /* 0x000fe20000000008 */
[----:B------:R-:W-:Y:S01]  /*0fa0*/  IMAD.MOV.U32 R22, RZ, RZ, -0x1 ;  /* 0xffffffffff167424 */ /* 0x000fe200078e00ff */
[----:B------:R-:W-:Y:S01]  /*0fb0*/  ISETP.GE.U32.AND.EX P0, PT, R17, UR9, PT, P0 ;  /* 0x0000000911007c0c */ /* 0x000fe2000bf06100 */
[----:B------:R-:W-:-:S12]  /*0fc0*/  IMAD.MOV.U32 R2, RZ, RZ, -0x1 ;  /* 0xffffffffff027424 */ /* 0x000fd800078e00ff */
[----:B------:R-:W-:Y:S05]  /*0fd0*/  @P0 BRA `(.L_x_13) ;  /* 0x00000004002c0947 */ /* 0x000fea0003800000 */
[----:B------:R-:W1:Y:S01]  /*0fe0*/  LDC.64 R26, c[0x0][0x628] ;  /* 0x00018a00ff1a7b82 */ /* 0x000e620000000a00 */
[----:B------:R-:W-:Y:S02]  /*0ff0*/  IMAD.MOV.U32 R8, RZ, RZ, R18 ;  /* 0x000000ffff087224 */ /* 0x000fe400078e0012 */
[----:B------:R-:W-:-:S05]  /*1000*/  IMAD.MOV.U32 R9, RZ, RZ, R17 ;  /* 0x000000ffff097224 */ /* 0x000fca00078e0011 */
[----:B------:R-:W4:Y:S08]  /*1010*/  LDC R2, c[0x0][0x630] ;  /* 0x00018c00ff027b82 */ /* 0x000f300000000800 */
[----:B------:R-:W0:Y:S01]  /*1020*/  LDC.64 R28, c[0x0][0x620] ;  /* 0x00018800ff1c7b82 */ /* 0x000e220000000a00 */
[----:B-1----:R-:W-:-:S04]  /*1030*/  ISETP.NE.U32.AND P0, PT, R26, RZ, PT ;  /* 0x000000ff1a00720c */ /* 0x002fc80003f05070 */
[----:B------:R-:W-:-:S13]  /*1040*/  ISETP.NE.AND.EX P0, PT, R27, RZ, PT, P0 ;  /* 0x000000ff1b00720c */ /* 0x000fda0003f05300 */
[----:B0---4-:R-:W-:Y:S05]  /*1050*/  @!P0 BRA `(.L_x_14) ;  /* 0x0000000000288947 */ /* 0x011fea0003800000 */
[----:B------:R-:W0:Y:S02]  /*1060*/  LDC R13, c[0x0][0x634] ;  /* 0x00018d00ff0d7b82 */ /* 0x000e240000000800 */
[----:B0-----:R-:W-:-:S05]  /*1070*/  IADD3 R13, P0, R18, R13, RZ ;  /* 0x0000000d120d7210 */ /* 0x001fca0007f1e0ff */
[----:B------:R-:W-:-:S04]  /*1080*/  IMAD.X R15, RZ, RZ, R17, P0 ;  /* 0x000000ffff0f7224 */ /* 0x000fc800000e0611 */
[----:B------:R-:W-:-:S04]  /*1090*/  IMAD.WIDE.U32 R8, R15, R26, RZ ;  /* 0x0000001a0f087225 */ /* 0x000fc800078e00ff */
[----:B------:R-:W-:-:S04]  /*10a0*/  IMAD.WIDE.U32 R10, P0, R13, R27, R8 ;  /* 0x0000001b0d0a7225 */ /* 0x000fc80007800008 */
[----:B------:R-:W-:-:S04]  /*10b0*/  IMAD.WIDE.U32 R8, R13, R26, RZ ;  /* 0x0000001a0d087225 */ /* 0x000fc800078e00ff */
[----:B------:R-:W-:Y:S01]  /*10c0*/  IMAD.X R13, RZ, RZ, RZ, P0 ;  /* 0x000000ffff0d7224 */ /* 0x000fe200000e06ff */
[----:B------:R-:W-:Y:S01]  /*10d0*/  IADD3 RZ, P0, R9, R10, RZ ;  /* 0x0000000a09ff7210 */ /* 0x000fe20007f1e0ff */
[----:B------:R-:W-:-:S04]  /*10e0*/  IMAD.MOV.U32 R12, RZ, RZ, R11 ;  /* 0x000000ffff0c7224 */ /* 0x000fc800078e000b */
[----:B------:R-:W-:-:S08]  /*10f0*/  IMAD.WIDE.U32.X R8, R15, R27, R12, P0 ;  /* 0x0000001b0f087225 */ /* 0x000fd000000e040c */
.L_x_14:
[----:B------:R-:W0:Y:S01]  /*1100*/  LDC.64 R32, c[0x0][0x640] ;  /* 0x00019000ff207b82 */ /* 0x000e220000000a00 */
[-C--:B------:R-:W-:Y:S01]  /*1110*/  SHF.R.U64 R30, R8, R2.reuse, R9 ;  /* 0x00000002081e7219 */ /* 0x080fe20000001209 */
[----:B------:R-:W-:Y:S01]  /*1120*/  IMAD.MOV.U32 R19, RZ, RZ, R17 ;  /* 0x000000ffff137224 */ /* 0x000fe200078e0011 */
[----:B------:R-:W-:Y:S02]  /*1130*/  SHF.R.U32.HI R2, RZ, R2, R9 ;  /* 0x00000002ff027219 */ /* 0x000fe40000011609 */
[----:B------:R-:W-:-:S03]  /*1140*/  IADD3 R11, P0, RZ, -R30, RZ ;  /* 0x8000001eff0b7210 */ /* 0x000fc60007f1e0ff */
[----:B------:R-:W1:Y:S02]  /*1150*/  LDC R10, c[0x0][0x618] ;  /* 0x00018600ff0a7b82 */ /* 0x000e640000000800 */
[----:B------:R-:W-:-:S04]  /*1160*/  IMAD.X R9, RZ, RZ, ~R2, P0 ;  /* 0x000000ffff097224 */ /* 0x000fc800000e0e02 */
[-C--:B------:R-:W-:Y:S02]  /*1170*/  IMAD R2, R9, R28.reuse, RZ ;  /* 0x0000001c09027224 */ /* 0x080fe400078e02ff */
[----:B------:R-:W4:Y:S01]  /*1180*/  LDC R13, c[0x0][0x608] ;  /* 0x00018200ff0d7b82 */ /* 0x000f220000000800 */
[----:B------:R-:W-:-:S04]  /*1190*/  IMAD.WIDE.U32 R8, R11, R28, R18 ;  /* 0x0000001c0b087225 */ /* 0x000fc800078e0012 */
[----:B------:R-:W-:Y:S02]  /*11a0*/  IMAD R11, R11, R29, R2 ;  /* 0x0000001d0b0b7224 */ /* 0x000fe400078e0202 */
[----:B------:R-:W-:Y:S01]  /*11b0*/  IMAD.MOV.U32 R2, RZ, RZ, -0x1 ;  /* 0xffffffffff027424 */ /* 0x000fe200078e00ff */
[----:B------:R-:W2:Y:S01]  /*11c0*/  LDC R31, c[0x0][0x658] ;  /* 0x00019600ff1f7b82 */ /* 0x000ea20000000800 */
[----:B------:R-:W-:Y:S01]  /*11d0*/  IMAD.IADD R9, R9, 0x1, R11 ;  /* 0x0000000109097824 */ /* 0x000fe200078e020b */
[----:B0-----:R-:W-:Y:S01]  /*11e0*/  ISETP.NE.U32.AND P0, PT, R32, RZ, PT ;  /* 0x000000ff2000720c */ /* 0x001fe20003f05070 */
[----:B------:R-:W-:-:S03]  /*11f0*/  IMAD.MOV.U32 R28, RZ, RZ, 0x1 ;  /* 0x00000001ff1c7424 */ /* 0x000fc600078e00ff */
[----:B------:R-:W-:Y:S02]  /*1200*/  ISETP.NE.AND.EX P0, PT, R33, RZ, PT, P0 ;  /* 0x000000ff2100720c */ /* 0x000fe40003f05300 */
[----:B------:R-:W0:Y:S01]  /*1210*/  LDC R27, c[0x0][0x600] ;  /* 0x00018000ff1b7b82 */ /* 0x000e220000000800 */
[-CC-:B-1----:R-:W-:Y:S02]  /*1220*/  SHF.R.U64 R25, R8, R10.reuse, R9.reuse ;  /* 0x0000000a08197219 */ /* 0x182fe40000001209 */
[----:B------:R-:W-:-:S05]  /*1230*/  SHF.R.U32.HI R8, RZ, R10, R9 ;  /* 0x0000000aff087219 */ /* 0x000fca0000011609 */
[----:B------:R-:W1:Y:S01]  /*1240*/  LDC R22, c[0x0][0x648] ;  /* 0x00019200ff167b82 */ /* 0x000e620000000800 */
[-CC-:B----4-:R-:W-:Y:S02]  /*1250*/  SHF.R.U64 R34, R25, R13.reuse, R8.reuse ;  /* 0x0000000d19227219 */ /* 0x190fe40000001208 */
[----:B------:R-:W-:-:S05]  /*1260*/  SHF.R.U32.HI R8, RZ, R13, R8 ;  /* 0x0000000dff087219 */ /* 0x000fca0000011608 */
[----:B------:R-:W4:Y:S01]  /*1270*/  LDC R26, c[0x0][0x638] ;  /* 0x00018e00ff1a7b82 */ /* 0x000f220000000800 */
[-CC-:B--2---:R-:W-:Y:S02]  /*1280*/  SHF.R.U64 R36, R34, R31.reuse, R8.reuse ;  /* 0x0000001f22247219 */ /* 0x184fe40000001208 */
[-C--:B------:R-:W-:Y:S02]  /*1290*/  SHF.L.U32 R2, R2, R31.reuse, RZ ;  /* 0x0000001f02027219 */ /* 0x080fe400000006ff */
[----:B------:R-:W-:Y:S01]  /*12a0*/  SHF.R.U32.HI R9, RZ, R31, R8 ;  /* 0x0000001fff097219 */ /* 0x000fe20000011608 */
[----:B------:R-:W-:Y:S01]  /*12b0*/  IMAD.MOV.U32 R8, RZ, RZ, R36 ;  /* 0x000000ffff087224 */ /* 0x000fe200078e0024 */
[----:B------:R-:W-:Y:S01]  /*12c0*/  LOP3.LUT R15, RZ, R2, RZ, 0x33, !PT ;  /* 0x00000002ff0f7212 */ /* 0x000fe200078e33ff */
[----:B------:R-:W2:Y:S01]  /*12d0*/  LDC R29, c[0x0][0x610] ;  /* 0x00018400ff1d7b82 */ /* 0x000ea20000000800 */
[----:B------:R-:W-:Y:S05]  /*12e0*/  @!P0 BRA `(.L_x_15) ;  /* 0x0000000000288947 */ /* 0x000fea0003800000 */
[----:B------:R-:W3:Y:S02]  /*12f0*/  LDC R13, c[0x0][0x64c] ;  /* 0x00019300ff0d7b82 */ /* 0x000ee40000000800 */
[----:B---3--:R-:W-:-:S05]  /*1300*/  IADD3 R13, P0, R36, R13, RZ ;  /* 0x0000000d240d7210 */ /* 0x008fca0007f1e0ff */
        /* <DEDUP_REMOVED lines=8> */
.L_x_15:
[----:B-1----:R-:W-:Y:S01]  /*1390*/  SHF.R.U64 R7, R8, R22, R9 ;  /* 0x0000001608077219 */ /* 0x002fe20000001209 */
[----:B0-----:R-:W-:Y:S01]  /*13a0*/  VIADD R8, R27, 0xffffffff ;  /* 0xffffffff1b087836 */ /* 0x001fe20000000000 */
[----:B------:R-:W-:Y:S01]  /*13b0*/  SHF.L.U32 R2, R28, R31, RZ ;  /* 0x0000001f1c027219 */ /* 0x000fe200000006ff */
[----:B------:R-:W-:Y:S01]  /*13c0*/  @P1 IMAD R20, R21, R24, R6 ;  /* 0x0000001815141224 */ /* 0x000fe200078e0206 */
[----:B------:R-:W-:Y:S01]  /*13d0*/  LOP3.LUT R15, R34, R15, RZ, 0xc0, !PT ;  /* 0x0000000f220f7212 */ /* 0x000fe200078ec0ff */
[----:B------:R-:W-:Y:S01]  /*13e0*/  IMAD.MOV R9, RZ, RZ, -R7 ;  /* 0x000000ffff097224 */ /* 0x000fe200078e0a07 */
[----:B------:R-:W-:Y:S01]  /*13f0*/  LOP3.LUT R8, R25, R8, RZ, 0xc0, !PT ;  /* 0x0000000819087212 */ /* 0x000fe200078ec0ff */
[----:B------:R-:W-:Y:S02]  /*1400*/  IMAD.MOV.U32 R6, RZ, RZ, 0x1 ;  /* 0x00000001ff067424 */ /* 0x000fe400078e00ff */
[----:B------:R-:W-:Y:S02]  /*1410*/  IMAD R15, R2, R7, R15 ;  /* 0x00000007020f7224 */ /* 0x000fe400078e020f */
[----:B----4-:R-:W-:-:S02]  /*1420*/  IMAD R2, R9, R26, R36 ;  /* 0x0000001a09027224 */ /* 0x010fc400078e0224 */
[----:B--2---:R-:W-:Y:S02]  /*1430*/  IMAD R19, R15, R29, R20 ;  /* 0x0000001d0f137224 */ /* 0x004fe400078e0214 */
[--C-:B------:R-:W-:Y:S01]  /*1440*/  IMAD R2, R2, R27, R8.reuse ;  /* 0x0000001b02027224 */ /* 0x100fe200078e0208 */
[----:B------:R-:W-:-:S04]  /*1450*/  PRMT R8, R6, 0x7610, R8 ;  /* 0x0000761006087816 */ /* 0x000fc80000000008 */
[----:B------:R-:W-:Y:S02]  /*1460*/  SEL R22, R2, R19, !P1 ;  /* 0x0000001302167207 */ /* 0x000fe40004800000 */
[----:B------:R-:W-:Y:S01]  /*1470*/  SEL R19, R19, R2, !P1 ;  /* 0x0000000213137207 */ /* 0x000fe20004800000 */
[----:B------:R-:W-:-:S07]  /*1480*/  IMAD.MOV.U32 R2, RZ, RZ, R30 ;  /* 0x000000ffff027224 */ /* 0x000fce00078e001e */
.L_x_13:
[----:B------:R-:W-:Y:S05]  /*1490*/  @!P3 BRA `(.L_x_16) ;  /* 0x00000000000cb947 */ /* 0x000fea0003800000 */
[----:B------:R-:W-:Y:S01]  /*14a0*/  UCGABAR_WAIT ;  /* 0x0000000000007dc7 */ /* 0x000fe20008000000 */
[----:B------:R-:W-:Y:S01]  /*14b0*/  CCTL.IVALL ;  /* 0x00000000ff00798f */ /* 0x000fe20002000000 */
[----:B------:R-:W-:Y:S05]  /*14c0*/  BRA `(.L_x_17) ;  /* 0x0000000000047947 */ /* 0x000fea0003800000 */
.L_x_16:
[----:B------:R-:W-:Y:S06]  /*14d0*/  BAR.SYNC.DEFER_BLOCKING 0x0 ;  /* 0x0000000000007b1d */ /* 0x000fec0000010000 */
.L_x_17:
[----:B------:R-:W-:Y:S05]  /*14e0*/  @!P2 BRA `(.L_x_18) ;  /* 0x0000003000a0a947 */ /* 0x000fea0003800000 */
[----:B------:R-:W-:-:S13]  /*14f0*/  ISETP.GT.U32.AND P0, PT, R35, 0x1, PT ;  /* 0x000000012300780c */ /* 0x000fda0003f04070 */
[----:B------:R-:W-:Y:S05]  /*1500*/  @P0 EXIT ;  /* 0x000000000000094d */ /* 0x000fea0003800000 */
.L_x_19:
[----:B------:R-:W-:-:S08]  /*1510*/  NOP ;  /* 0x0000000000007918 */ /* 0x000fd00000000000 */
[----:B------:R-:W1:Y:S02]  /*1520*/  USETMAXREG.TRY_ALLOC.CTAPOOL UP0, 0xe8 ;  /* 0x000000e8000079c8 */ /* 0x000e640008000600 */
[----:B-1----:R-:W-:-:S13]  /*1530*/  PLOP3.LUT P0, PT, PT, PT, UP0, 0x80, 0x0 ;  /* 0x000000000000781c */ /* 0x002fda0003f0f008 */
[----:B------:R-:W-:Y:S05]  /*1540*/  @!P0 BRA `(.L_x_19) ;  /* 0xfffffffc00f08947 */ /* 0x000fea000383ffff */
[----:B------:R-:W-:-:S13]  /*1550*/  LOP3.LUT P0, RZ, R8, 0xff, RZ, 0xc0, !PT ;  /* 0x000000ff08ff7812 */ /* 0x000fda000780c0ff */
[----:B------:R-:W-:Y:S05]  /*1560*/  @!P0 EXIT ;  /* 0x000000000000894d */ /* 0x000fea0003800000 */
[----:B------:R-:W1:Y:S01]  /*1570*/  S2UR UR4, SR_CgaCtaId ;  /* 0x00000000000479c3 */ /* 0x000e620000008800 */
[----:B--2---:R-:W-:Y:S01]  /*1580*/  VIADD R14, R14, 0xffffffff ;  /* 0xffffffff0e0e7836 */ /* 0x004fe20000000000 */
[CC--:B------:R-:W-:Y:S01]  /*1590*/  LEA.HI R4, R0.reuse, R3.reuse, RZ, 0x2 ;  /* 0x0000000300047211 */ /* 0x0c0fe200078f10ff */
[----:B------:R-:W-:Y:S01]  /*15a0*/  UMOV UR41, 0x400 ;  /* 0x0000040000297882 */ /* 0x000fe20000000000 */
[----:B------:R-:W-:Y:S01]  /*15b0*/  LEA.HI R0, R0, R3, RZ, 0x5 ;  /* 0x0000000300007211 */ /* 0x000fe200078f28ff */
[----:B------:R-:W-:Y:S01]  /*15c0*/  UISETP.LT.AND UP0, UPT, UR40, 0x1, UPT ;  /* 0x000000012800788c */ /* 0x000fe2000bf01270 */
[----:B------:R-:W-:Y:S01]  /*15d0*/  R2UR UR42, R14 ;  /* 0x000000000e2a72ca */ /* 0x000fe200000e0000 */
[----:B------:R-:W-:Y:S01]  /*15e0*/  ULDC UR6, c[0x0][0x284] ;  /* 0x0000a10000067ab9 */ /* 0x000fe20000000800 */
[--C-:B------:R-:W-:Y:S01]  /*15f0*/  SHF.R.S32.HI R60, RZ, 0x2, R4.reuse ;  /* 0x00000002ff3c7819 */ /* 0x100fe20000011404 */
[----:B------:R-:W-:Y:S01]  /*1600*/  USEL UR43, UR40, 0x1, UP0 ;  /* 0x00000001282b7887 */ /* 0x000fe20008000000 */
[----:B------:R-:W-:Y:S01]  /*1610*/  SHF.R.S32.HI R5, RZ, 0x1f, R4 ;  /* 0x0000001fff057819 */ /* 0x000fe20000011404 */
[----:B------:R-:W-:Y:S01]  /*1620*/  USHF.L.U32 UR46, UR40, 0x1, URZ ;  /* 0x00000001282e7899 */ /* 0x000fe2000800063f */
[----:B------:R-:W-:Y:S01]  /*1630*/  LOP3.LUT R4, R4, 0xfffffffc, RZ, 0xc0, !PT ;  /* 0xfffffffc04047812 */ /* 0x000fe200078ec0ff */
[----:B------:R-:W-:Y:S01]  /*1640*/  UIADD3 UR43, -UR43, UR40, URZ ;  /* 0x000000282b2b7290 */ /* 0x000fe2000fffe13f */
[----:B------:R-:W-:-:S02]  /*1650*/  LEA.HI R5, R5, R60, RZ, 0x3 ;  /* 0x0000003c05057211 */ /* 0x000fc400078f18ff */
[----:B------:R-:W-:Y:S01]  /*1660*/  ISETP.NE.AND P0, PT, R14, RZ, PT ;  /* 0x000000ff0e00720c */ /* 0x000fe20003f05270 */
[----:B---3--:R-:W-:Y:S01]  /*1670*/  IMAD.IADD R59, R3, 0x1, -R4 ;  /* 0x00000001033b7824 */ /* 0x008fe200078e0a04 */
[----:B------:R-:W-:Y:S01]  /*1680*/  LOP3.LUT R5, R5, 0xfffffff8, RZ, 0xc0, !PT ;  /* 0xfffffff805057812 */ /* 0x000fe200078ec0ff */
[----:B------:R-:W-:Y:S01]  /*1690*/  USHF.L.U32 UR42, UR42, 0x3, URZ ;  /* 0x000000032a2a7899 */ /* 0x000fe2000800063f */
[----:B------:R-:W-:-:S03]  /*16a0*/  SEL R69, RZ, 0x1, P0 ;  /* 0x00000001ff457807 */ /* 0x000fc60000000000 */
[----:B------:R-:W-:Y:S01]  /*16b0*/  IMAD.IADD R60, R60, 0x1, -R5 ;  /* 0x000000013c3c7824 */ /* 0x000fe200078e0a05 */
[----:B-1----:R-:W-:Y:S01]  /*16c0*/  ULEA UR41, UR4, UR41, 0x18 ;  /* 0x0000002904297291 */ /* 0x002fe2000f8ec03f */
[----:B------:R-:W-:Y:S01]  /*16d0*/  SHF.R.S32.HI R5, RZ, 0x5, R0 ;  /* 0x00000005ff057819 */ /* 0x000fe20000011400 */
[----:B------:R-:W-:Y:S02]  /*16e0*/  IMAD.U32 R63, RZ, RZ, UR42 ;  /* 0x0000002aff3f7e24 */ /* 0x000fe4000f8e00ff */
[----:B------:R-:W-:Y:S01]  /*16f0*/  UIADD3 UR47, UR41, 0xf0, URZ ;  /* 0x000000f0292f7890 */ /* 0x000fe2000fffe03f */
[--C-:B------:R-:W-:Y:S01]  /*1700*/  SHF.R.S32.HI R61, RZ, 0x1f, R60.reuse ;  /* 0x0000001fff3d7819 */ /* 0x100fe2000001143c */
[----:B------:R-:W-:Y:S01]  /*1710*/  UIADD3 UR4, UR41, 0x200, URZ ;  /* 0x0000020029047890 */ /* 0x000fe2000fffe03f */
[--C-:B------:R-:W-:Y:S01]  /*1720*/  IMAD R66, R5, -0x10, -R60.reuse ;  /* 0xfffffff005427824 */ /* 0x100fe200078e0a3c */
[----:B------:R-:W-:Y:S01]  /*1730*/  UIADD3 UR5, UR41, 0x1c200, URZ ;  /* 0x0001c20029057890 */ /* 0x000fe2000fffe03f */
[----:B------:R-:W-:Y:S01]  /*1740*/  LOP3.LUT R65, R63, 0x8, RZ, 0xc0, !PT ;  /* 0x000000083f417812 */ /* 0x000fe200078ec0ff */
[----:B------:R-:W-:Y:S01]  /*1750*/  USHF.R.U32.HI UR4, URZ, 0x4, UR4 ;  /* 0x000000043f047899 */ /* 0x000fe20008011604 */
[----:B------:R-:W-:Y:S01]  /*1760*/  IMAD.U32 R62, RZ, RZ, UR47 ;  /* 0x0000002fff3e7e24 */ /* 0x000fe2000f8e00ff */
[----:B------:R-:W-:Y:S01]  /*1770*/  USHF.R.U32.HI UR5, URZ, 0x4, UR5 ;  /* 0x000000043f057899 */ /* 0x000fe20008011605 */
[----:B------:R-:W-:Y:S01]  /*1780*/  IMAD.WIDE R60, R5, 0x10, R60 ;  /* 0x00000010053c7825 */ /* 0x000fe200078e023c */
[----:B------:R-:W-:Y:S01]  /*1790*/  ULOP3.LUT UR4, UR4, 0x3fff, URZ, 0xc0, !UPT ;  /* 0x00003fff04047892 */ /* 0x000fe2000f8ec03f */
[----:B------:R-:W-:Y:S01]  /*17a0*/  LOP3.LUT R63, R63, 0x8, RZ, 0xc, !PT ;  /* 0x000000083f3f7812 */ /* 0x000fe200078e0cff */
[----:B------:R-:W-:Y:S01]  /*17b0*/  ULOP3.LUT UR5, UR5, 0x3fff, URZ, 0xc0, !UPT ;  /* 0x00003fff05057892 */ /* 0x000fe2000f8ec03f */
[----:B------:R-:W-:Y:S01]  /*17c0*/  VIADD R64, R62, UR42 ;  /* 0x0000002a3e407c36 */ /* 0x000fe20008000000 */
[----:B------:R-:W-:Y:S01]  /*17d0*/  LOP3.LUT R65, R65, 0x18, RZ, 0x3c, !PT ;  /* 0x0000001841417812 */ /* 0x000fe200078e3cff */
[----:B------:R-:W-:Y:S01]  /*17e0*/  VIADD R66, R66, UR6 ;  /* 0x0000000642427c36 */ /* 0x000fe20008000000 */
[----:B------:R-:W-:-:S02]  /*17f0*/  ULOP3.LUT UR44, UR4, 0x10000, URZ, 0xfc, !UPT ;  /* 0x00010000042c7892 */ /* 0x000fc4000f8efc3f */
[----:B------:R-:W-:-:S12]  /*1800*/  ULOP3.LUT UR45, UR5, 0x10000, URZ, 0xfc, !UPT ;  /* 0x00010000052d7892 */ /* 0x000fd8000f8efc3f */
.L_x_109:
[----:B------:R-:W-:Y:S01]  /*1810*/  SHF.L.U32 R3, R69, 0x1f, RZ ;  /* 0x0000001f45037819 */ /* 0x000fe200000006ff */
[----:B------:R-:W-:Y:S02]  /*1820*/  ULDC UR4, c[0x0][0x28c] ;  /* 0x0000a30000047ab9 */ /* 0x000fe40000000800 */
[----:B------:R-:W-:Y:S01]  /*1830*/  ISETP.LT.AND P1, PT, RZ, UR4, PT ;  /* 0x00000004ff007c0c */ /* 0x000fe2000bf21270 */
[----:B------:R-:W1:Y:S02]  /*1840*/  SYNCS.PHASECHK.TRANS64.TRYWAIT P0, [R62+UR42], R3 ;  /* 0x000000033e0075a7 */ /* 0x000e64000800016a */
[----:B-1-34-:R-:W-:Y:S10]  /*1850*/  @!P0 BRA `(.L_x_20) ;  /* 0x0000004400488947 */ /* 0x01aff40003800000 */
.L_x_141:
[----:B------:R-:W-:Y:S05]  /*1860*/  @P1 BRA `(.L_x_21) ;  /* 0x0000000000401947 */ /* 0x000fea0003800000 */
[----:B------:R-:W-:Y:S01]  /*1870*/  MOV R0, 0x0 ;  /* 0x0000000000007802 */ /* 0x000fe20000000f00 */
[----:B------:R-:W-:Y:S01]  /*1880*/  ULDC.64 UR4, c[0x4][0x68] ;  /* 0x01001a0000047ab9 */ /* 0x000fe20000000a00 */
[----:B------:R-:W-:Y:S01]  /*1890*/  ULDC.64 UR6, c[0x4][0x8] ;  /* 0x0100020000067ab9 */ /* 0x000fe20000000a00 */
[----:B------:R-:W-:Y:S01]  /*18a0*/  IMAD.U32 R4, RZ, RZ, UR4 ;  /* 0x00000004ff047e24 */ /* 0x000fe2000f8e00ff */
[----:B------:R2:W3:Y:S01]  /*18b0*/  LDC.64 R14, c[0x4][R0] ;  /* 0x01000000000e7b82 */ /* 0x0004e20000000a00 */
[----:B------:R-:W-:Y:S01]  /*18c0*/  IMAD.U32 R5, RZ, RZ, UR5 ;  /* 0x00000005ff057e24 */ /* 0x000fe2000f8e00ff */
[----:B------:R-:W-:Y:S01]  /*18d0*/  ULDC.64 UR4, c[0x4][0x70] ;  /* 0x01001c0000047ab9 */ /* 0x000fe20000000a00 */
[----:B------:R-:W-:Y:S02]  /*18e0*/  IMAD.U32 R10, RZ, RZ, UR6 ;  /* 0x00000006ff0a7e24 */ /* 0x000fe4000f8e00ff */
[----:B------:R-:W-:Y:S02]  /*18f0*/  IMAD.U32 R6, RZ, RZ, UR4 ;  /* 0x00000004ff067e24 */ /* 0x000fe4000f8e00ff */
[----:B------:R-:W-:-:S02]  /*1900*/  IMAD.U32 R7, RZ, RZ, UR5 ;  /* 0x00000005ff077e24 */ /* 0x000fc4000f8e00ff */
[----:B------:R-:W-:Y:S02]  /*1910*/  IMAD.U32 R11, RZ, RZ, UR7 ;  /* 0x00000007ff0b7e24 */ /* 0x000fe4000f8e00ff */
[----:B------:R-:W-:Y:S02]  /*1920*/  IMAD.MOV.U32 R8, RZ, RZ, 0x1e1 ;  /* 0x000001e1ff087424 */ /* 0x000fe400078e00ff */
[----:B0-----:R-:W-:Y:S02]  /*1930*/  IMAD.MOV.U32 R12, RZ, RZ, 0x1 ;  /* 0x00000001ff0c7424 */ /* 0x001fe400078e00ff */
[----:B--2---:R-:W-:-:S07]  /*1940*/  IMAD.MOV.U32 R13, RZ, RZ, RZ ;  /* 0x000000ffff0d7224 */ /* 0x004fce00078e00ff */
[----:B------:R-:W-:-:S07]  /*1950*/  LEPC R20, `(.L_x_21) ;  /* 0x000000001014794e */ /* 0x000fce0000000000 */
[----:B-1-3-5:R-:W-:Y:S05]  /*1960*/  CALL.ABS.NOINC R14 ;  /* 0x000000000e007343 */ /* 0x02afea0003c00000 */
.L_x_21:
[----:B------:R-:W-:-:S04]  /*1970*/  LOP3.LUT R0, R16, 0x1, RZ, 0xfc, !PT ;  /* 0x0000000110007812 */ /* 0x000fc800078efcff */
[----:B------:R-:W-:-:S13]  /*1980*/  ISETP.NE.AND P0, PT, R0, 0x3, PT ;  /* 0x000000030000780c */ /* 0x000fda0003f05270 */
[----:B------:R-:W-:Y:S05]  /*1990*/  @!P0 BRA `(.L_x_22) ;  /* 0x0000000000048947 */ /* 0x000fea0003800000 */
[----:B------:R-:W-:Y:S01]  /*19a0*/  BPT.TRAP 0x1 ;  /* 0x000000040000795c */ /* 0x000fe20000300000 */
.L_x_22:
[----:B-1----:R-:W-:Y:S02]  /*19b0*/  IMAD.U32 R3, RZ, RZ, UR38 ;  /* 0x00000026ff037e24 */ /* 0x002fe4000f8e00ff */
[----:B------:R-:W-:-:S03]  /*19c0*/  IMAD.U32 R0, RZ, RZ, UR39 ;  /* 0x00000027ff007e24 */ /* 0x000fc6000f8e00ff */
[----:B------:R-:W-:Y:S02]  /*19d0*/  LEA R3, R3, UR41, 0x3 ;  /* 0x0000002903037c11 */ /* 0x000fe4000f8e18ff */
[----:B------:R-:W-:-:S04]  /*19e0*/  SHF.L.U32 R0, R0, 0x1f, RZ ;  /* 0x0000001f00007819 */ /* 0x000fc800000006ff */
[----:B------:R1:W2:Y:S01]  /*19f0*/  SYNCS.PHASECHK.TRANS64.TRYWAIT P1, [R3+URZ], R0 ;  /* 0x00000000030075a7 */ /* 0x0002a2000802017f */
[----:B------:R-:W-:Y:S05]  /*1a00*/  @!P0 BRA `(.L_x_23) ;  /* 0x0000000000048947 */ /* 0x000fea0003800000 */
[----:B------:R-:W-:Y:S01]  /*1a10*/  BPT.TRAP 0x1 ;  /* 0x000000040000795c */ /* 0x000fe20000300000 */
.L_x_23:
[----:B--2---:R-:W-:Y:S05]  /*1a20*/  @P1 BRA `(.L_x_24) ;  /* 0x0000000000081947 */ /* 0x004fea0003800000 */
[----:B------:R-:W2:Y:S02]  /*1a30*/  SYNCS.PHASECHK.TRANS64.TRYWAIT P1, [R3+URZ], R0 ;  /* 0x00000000030075a7 */ /* 0x000ea4000802017f */
[----:B--2---:R-:W-:Y:S05]  /*1a40*/  @!P1 BRA `(.L_x_25) ;  /* 0x0000004000e09947 */ /* 0x004fea0003800000 */
.L_x_24:
[----:B------:R-:W-:Y:S05]  /*1a50*/  WARPSYNC.ALL ;  /* 0x0000000000007948 */ /* 0x000fea0003800000 */
[----:B------:R-:W-:Y:S01]  /*1a60*/  ULEA UR8, UR38, UR44, 0x9 ;  /* 0x0000002c26087291 */ /* 0x000fe2000f8e483f */
[----:B------:R-:W-:Y:S01]  /*1a70*/  WARPGROUP.ARRIVE ;  /* 0x00000000000079c5 */ /* 0x000fe20000000000 */
[----:B------:R-:W-:Y:S01]  /*1a80*/  ULEA UR9, UR38, UR45, 0x9 ;  /* 0x0000002d26097291 */ /* 0x000fe2000f8e483f */
[----:B-12---:R-:W-:Y:S01]  /*1a90*/  IMAD.U32 R0, RZ, RZ, UR43 ;  /* 0x0000002bff007e24 */ /* 0x006fe2000f8e00ff */
[----:B------:R-:W-:Y:S01]  /*1aa0*/  UMOV UR5, 0x40000040 ;  /* 0x4000004000057882 */ /* 0x000fe20000000000 */
[----:B------:R-:W-:-:S02]  /*1ab0*/  UMOV UR7, 0x40000040 ;  /* 0x4000004000077882 */ /* 0x000fc40000000000 */
[----:B------:R-:W-:Y:S01]  /*1ac0*/  UMOV UR4, UR8 ;  /* 0x0000000800047c82 */ /* 0x000fe20008000000 */
[----:B------:R-:W-:Y:S01]  /*1ad0*/  ISETP.GE.AND P1, PT, R0, 0x1, PT ;  /* 0x000000010000780c */ /* 0x000fe20003f26270 */
[----:B------:R-:W-:Y:S02]  /*1ae0*/  UMOV UR6, UR9 ;  /* 0x0000000900067c82 */ /* 0x000fe40008000000 */
[----:B------:R-:W-:Y:S01]  /*1af0*/  IGMMA.64x64x32.S8.S8 R24, gdesc[UR4], RZ, !UPT, gsb0 ;  /* 0x01e00000041879f1 */ /* 0x000fe2000c0410ff */
[----:B------:R-:W-:Y:S02]  /*1b00*/  UIADD3 UR4, UR8, 0x2, URZ ;  /* 0x0000000208047890 */ /* 0x000fe4000fffe03f */
[----:B------:R-:W-:Y:S01]  /*1b10*/  UIADD3 UR6, UR9, 0x2, URZ ;  /* 0x0000000209067890 */ /* 0x000fe2000fffe03f */
[----:B------:R-:W-:Y:S01]  /*1b20*/  UMOV UR5, 0x40000040 ;  /* 0x4000004000057882 */ /* 0x000fe20000000000 */
[----:B------:R-:W-:Y:S01]  /*1b30*/  UMOV UR7, 0x40000040 ;  /* 0x4000004000077882 */ /* 0x000fe20000000000 */
[----:B------:R-:W-:-:S02]  /*1b40*/  WARPGROUP.DEPBAR.LE gsb0, 0x0 ;  /* 0x00008000000079c5 */ /* 0x000fc40000010000 */
[----:B------:R-:W-:-:S06]  /*1b50*/  WARPGROUP.ARRIVE ;  /* 0x00000000000079c5 */ /* 0x000fcc0000000000 */
[----:B------:R-:W-:Y:S01]  /*1b60*/  IGMMA.64x64x32.S8.S8 R24, gdesc[UR4], R24, gsb0 ;  /* 0x01e00000041879f1 */ /* 0x000fe20008041018 */
[----:B------:R-:W-:Y:S02]  /*1b70*/  UIADD3 UR4, UR8, 0x4, URZ ;  /* 0x0000000408047890 */ /* 0x000fe4000fffe03f */
[----:B------:R-:W-:Y:S01]  /*1b80*/  UIADD3 UR6, UR9, 0x4, URZ ;  /* 0x0000000409067890 */ /* 0x000fe2000fffe03f */
[----:B------:R-:W-:Y:S01]  /*1b90*/  UMOV UR5, 0x40000040 ;  /* 0x4000004000057882 */ /* 0x000fe20000000000 */
[----:B------:R-:W-:Y:S01]  /*1ba0*/  UMOV UR7, 0x40000040 ;  /* 0x4000004000077882 */ /* 0x000fe20000000000 */
[----:B------:R-:W-:Y:S02]  /*1bb0*/  WARPGROUP.DEPBAR.LE gsb0, 0x0 ;  /* 0x00008000000079c5 */ /* 0x000fe40000010000 */
        /* <DEDUP_REMOVED lines=8> */
[----:B------:R-:W-:Y:S03]  /*1c40*/  IGMMA.64x64x32.S8.S8 R24, gdesc[UR4], R24, gsb0 ;  /* 0x01e00000041879f1 */ /* 0x000fe60008041018 */
[----:B------:R-:W-:Y:S02]  /*1c50*/  WARPGROUP.DEPBAR.LE gsb0, 0x0 ;  /* 0x00008000000079c5 */ /* 0x000fe40000010000 */
[----:B------:R-:W-:Y:S05]  /*1c60*/  @!P1 BRA `(.L_x_26) ;  /* 0x0000000400149947 */ /* 0x000fea0003800000 */
[----:B------:R-:W-:Y:S01]  /*1c70*/  UIADD3 UR4, UR38, 0x1, URZ ;  /* 0x0000000126047890 */ /* 0x000fe2000fffe03f */
[----:B------:R-:W-:Y:S02]  /*1c80*/  IMAD.U32 R0, RZ, RZ, UR43 ;  /* 0x0000002bff007e24 */ /* 0x000fe4000f8e00ff */
[----:B------:R-:W-:Y:S01]  /*1c90*/  IMAD.U32 R3, RZ, RZ, UR38 ;  /* 0x00000026ff037e24 */ /* 0x000fe2000f8e00ff */
[----:B------:R-:W-:-:S04]  /*1ca0*/  UISETP.NE.AND UP0, UPT, UR4, 0xe, UPT ;  /* 0x0000000e0400788c */ /* 0x000fc8000bf05270 */
[----:B------:R-:W-:Y:S02]  /*1cb0*/  USEL UR5, URZ, 0x1, UP0 ;  /* 0x000000013f057887 */ /* 0x000fe40008000000 */
[----:B------:R-:W-:Y:S02]  /*1cc0*/  USEL UR8, UR4, URZ, UP0 ;  /* 0x0000003f04087287 */ /* 0x000fe40008000000 */
[----:B------:R-:W-:-:S06]  /*1cd0*/  ULOP3.LUT UR5, UR39, UR5, URZ, 0x3c, !UPT ;  /* 0x0000000527057292 */ /* 0x000fcc000f8e3c3f */
[----:B------:R-:W-:-:S07]  /*1ce0*/  IMAD.U32 R6, RZ, RZ, UR5 ;  /* 0x00000005ff067e24 */ /* 0x000fce000f8e00ff */
.L_x_33:
[----:B------:R-:W-:Y:S05]  /*1cf0*/  @!P0 BRA `(.L_x_27) ;  /* 0x0000000000048947 */ /* 0x000fea0003800000 */
[----:B------:R-:W-:Y:S01]  /*1d00*/  BPT.TRAP 0x1 ;  /* 0x000000040000795c */ /* 0x000fe20000300000 */
.L_x_27:
[----:B------:R-:W-:Y:S01]  /*1d10*/  ULEA UR4, UR8, UR41, 0x3 ;  /* 0x0000002908047291 */ /* 0x000fe2000f8e183f */
[----:B------:R-:W-:-:S08]  /*1d20*/  SHF.L.U32 R4, R6, 0x1f, RZ ;  /* 0x0000001f06047819 */ /* 0x000fd000000006ff */
[----:B------:R1:W2:Y:S01]  /*1d30*/  SYNCS.PHASECHK.TRANS64.TRYWAIT P1, [UR4], R4 ;  /* 0x00000004ff0075a7 */ /* 0x0002a20008020144 */
[----:B------:R-:W-:Y:S05]  /*1d40*/  @!P0 BRA `(.L_x_28) ;  /* 0x0000000000048947 */ /* 0x000fea0003800000 */
[----:B------:R-:W-:Y:S01]  /*1d50*/  BPT.TRAP 0x1 ;  /* 0x000000040000795c */ /* 0x000fe20000300000 */
.L_x_28:
[----:B--2---:R-:W-:Y:S05]  /*1d60*/  @P1 BRA `(.L_x_29) ;  /* 0x0000000000081947 */ /* 0x004fea0003800000 */
[----:B------:R-:W2:Y:S02]  /*1d70*/  SYNCS.PHASECHK.TRANS64.TRYWAIT P1, [UR4], R4 ;  /* 0x00000004ff0075a7 */ /* 0x000ea40008020144 */
[----:B--2---:R-:W-:Y:S05]  /*1d80*/  @!P1 BRA `(.L_x_30) ;  /* 0x0000004000249947 */ /* 0x004fea0003800000 */
.L_x_29:
[----:B------:R-:W-:Y:S01]  /*1d90*/  ULEA UR9, UR8, UR44, 0x9 ;  /* 0x0000002c08097291 */ /* 0x000fe2000f8e483f */
[----:B------:R-:W-:Y:S01]  /*1da0*/  WARPGROUP.ARRIVE ;  /* 0x00000000000079c5 */ /* 0x000fe20000000000 */
[----:B------:R-:W-:Y:S01]  /*1db0*/  ULEA UR10, UR8, UR45, 0x9 ;  /* 0x0000002d080a7291 */ /* 0x000fe2000f8e483f */
[----:B------:R-:W-:Y:S01]  /*1dc0*/  UMOV UR5, 0x40000040 ;  /* 0x4000004000057882 */ /* 0x000fe20000000000 */
[----:B------:R-:W-:-:S03]  /*1dd0*/  UMOV UR7, 0x40000040 ;  /* 0x4000004000077882 */ /* 0x000fc60000000000 */
[----:B------:R-:W-:Y:S02]  /*1de0*/  UMOV UR4, UR9 ;  /* 0x0000000900047c82 */ /* 0x000fe40008000000 */
[----:B------:R-:W-:Y:S02]  /*1df0*/  UMOV UR6, UR10 ;  /* 0x0000000a00067c82 */ /* 0x000fe40008000000 */
[----:B------:R-:W-:Y:S01]  /*1e00*/  IGMMA.64x64x32.S8.S8 R24, gdesc[UR4], R24, gsb0 ;  /* 0x01e00000041879f1 */ /* 0x000fe20008041018 */
        /* <DEDUP_REMOVED lines=23> */
[----:B------:R-:W-:Y:S01]  /*1f80*/  BPT.TRAP 0x1 ;  /* 0x000000040000795c */ /* 0x000fe20000300000 */
.L_x_31:
[----:B------:R-:W-:-:S13]  /*1f90*/  ISETP.NE.AND P1, PT, R68, RZ, PT ;  /* 0x000000ff4400720c */ /* 0x000fda0003f25270 */
[----:B-12---:R-:W-:-:S05]  /*1fa0*/  @P1 LEA R4, R3, UR41, 0x3 ;  /* 0x0000002903041c11 */ /* 0x006fca000f8e18ff */
[----:B------:R-:W-:-:S05]  /*1fb0*/  @P1 VIADD R5, R4, 0x70 ;  /* 0x0000007004051836 */ /* 0x000fca0000000000 */
[----:B------:R-:W-:-:S04]  /*1fc0*/  @P1 PRMT R5, R56, 0x654, R5 ;  /* 0x0000065438051816 */ /* 0x000fc80000000005 */
[----:B------:R1:W-:Y:S01]  /*1fd0*/  @P1 SYNCS.ARRIVE.TRANS64.RED.A1T0 RZ, [R5+URZ], RZ ;  /* 0x000000ff05ff19a7 */ /* 0x0003e2000810043f */
[----:B------:R-:W-:-:S13]  /*1fe0*/  ISETP.GT.U32.AND P1, PT, R16, 0x1, PT ;  /* 0x000000011000780c */ /* 0x000fda0003f24070 */
[----:B-1----:R-:W-:Y:S05]  /*1ff0*/  @P1 BRA `(.L_x_32) ;  /* 0x0000000000041947 */ /* 0x002fea0003800000 */
[----:B------:R-:W-:Y:S01]  /*2000*/  BPT.TRAP 0x1 ;  /* 0x000000040000795c */ /* 0x000fe20000300000 */
.L_x_32:
[----:B------:R-:W-:Y:S01]  /*2010*/  UIADD3 UR8, UR8, 0x1, URZ ;  /* 0x0000000108087890 */ /* 0x000fe2000fffe03f */
[C---:B------:R-:W-:Y:S01]  /*2020*/  ISETP.GT.AND P2, PT, R0.reuse, 0x1, PT ;  /* 0x000000010000780c */ /* 0x040fe20003f44270 */
[----:B------:R-:W-:Y:S02]  /*2030*/  VIADD R3, R3, 0x1 ;  /* 0x0000000103037836 */ /* 0x000fe40000000000 */
[----:B------:R-:W-:Y:S01]  /*2040*/  UISETP.NE.AND UP0, UPT, UR8, 0xe, UPT ;  /* 0x0000000e0800788c */ /* 0x000fe2000bf05270 */
[----:B------:R-:W-:Y:S02]  /*2050*/  VIADD R0, R0, 0xffffffff ;  /* 0xffffffff00007836 */ /* 0x000fe40000000000 */
[C---:B------:R-:W-:Y:S01]  /*2060*/  ISETP.NE.AND P1, PT, R3.reuse, 0xe, PT ;  /* 0x0000000e0300780c */ /* 0x040fe20003f25270 */
[----:B------:R-:W-:Y:S02]  /*2070*/  USEL UR4, URZ, 0x1, UP0 ;  /* 0x000000013f047887 */ /* 0x000fe40008000000 */
[----:B------:R-:W-:Y:S01]  /*2080*/  USEL UR8, UR8, URZ, UP0 ;  /* 0x0000003f08087287 */ /* 0x000fe20008000000 */
[----:B------:R-:W-:-:S03]  /*2090*/  SEL R3, R3, RZ, P1 ;  /* 0x000000ff03037207 */ /* 0x000fc60000800000 */
[----:B------:R-:W-:Y:S01]  /*20a0*/  LOP3.LUT R6, R6, UR4, RZ, 0x3c, !PT ;  /* 0x0000000406067c12 */ /* 0x000fe2000f8e3cff */
[----:B------:R-:W-:Y:S07]  /*20b0*/  @P2 BRA `(.L_x_33) ;  /* 0xfffffffc000c2947 */ /* 0x000fee000383ffff */
.L_x_26:
[----:B------:R-:W1:Y:S01]  /*20c0*/  LDC R0, c[0x0][0x28c] ;  /* 0x0000a300ff007b82 */ /* 0x000e620000000800 */
[----:B------:R2:W-:Y:S01]  /*20d0*/  SYNCS.ARRIVE.TRANS64.A1T0 RZ, [R63+UR47], RZ ;  /* 0x000000ff3fff79a7 */ /* 0x0005e2000810002f */
[----:B-1----:R-:W-:-:S13]  /*20e0*/  ISETP.GE.AND P1, PT, R0, 0x1, PT ;  /* 0x000000010000780c */ /* 0x002fda0003f26270 */
[----:B--2---:R-:W-:Y:S05]  /*20f0*/  @!P1 BRA `(.L_x_34) ;  /* 0x00000000004c9947 */ /* 0x004fea0003800000 */
[----:B------:R-:W-:Y:S05]  /*2100*/  @!P0 BRA `(.L_x_35) ;  /* 0x0000000000048947 */ /* 0x000fea0003800000 */
[----:B------:R-:W-:Y:S01]  /*2110*/  BPT.TRAP 0x1 ;  /* 0x000000040000795c */ /* 0x000fe20000300000 */
.L_x_35:
[----:B------:R-:W-:Y:S01]  /*2120*/  ISETP.NE.AND P1, PT, R68, RZ, PT ;  /* 0x000000ff4400720c */ /* 0x000fe20003f25270 */
[----:B------:R-:W-:Y:S01]  /*2130*/  BSSY B0, `(.L_x_36) ;  /* 0x000000d000007945 */ /* 0x000fe20003800000 */
[----:B------:R-:W-:-:S11]  /*2140*/  ISETP.GT.U32.AND P0, PT, R16, 0x1, PT ;  /* 0x000000011000780c */ /* 0x000fd60003f04070 */
[----:B------:R-:W-:Y:S05]  /*2150*/  @!P1 BRA `(.L_x_37) ;  /* 0x0000000000289947 */ /* 0x000fea0003800000 */
[----:B------:R-:W-:-:S04]  /*2160*/  UIADD3 UR6, UR43, UR38, URZ ;  /* 0x000000262b067290 */ /* 0x000fc8000fffe03f */
[----:B------:R-:W-:-:S04]  /*2170*/  USHF.R.U32.HI UR4, URZ, 0x1, UR6 ;  /* 0x000000013f047899 */ /* 0x000fc80008011606 */
[----:B------:R-:W-:-:S04]  /*2180*/  UIMAD.WIDE.U32 UR4, UR4, -0x6db6db6d, URZ ;  /* 0x92492493040478a5 */ /* 0x000fc8000f8e003f */
[----:B------:R-:W-:-:S04]  /*2190*/  USHF.R.U32.HI UR4, URZ, 0x2, UR5 ;  /* 0x000000023f047899 */ /* 0x000fc80008011605 */
[----:B------:R-:W-:-:S04]  /*21a0*/  UIMAD UR6, UR4, -0xe, UR6 ;  /* 0xfffffff2040678a4 */ /* 0x000fc8000f8e0206 */
[----:B------:R-:W-:-:S04]  /*21b0*/  ULEA UR6, UR6, UR41, 0x3 ;  /* 0x0000002906067291 */ /* 0x000fc8000f8e183f */
[----:B------:R-:W-:-:S06]  /*21c0*/  UIADD3 UR6, UR6, 0x70, URZ ;  /* 0x0000007006067890 */ /* 0x000fcc000fffe03f */
[----:B------:R-:W-:-:S05]  /*21d0*/  IMAD.U32 R3, RZ, RZ, UR6 ;  /* 0x00000006ff037e24 */ /* 0x000fca000f8e00ff */
[----:B------:R-:W-:-:S04]  /*21e0*/  PRMT R0, R56, 0x654, R3 ;  /* 0x0000065438007816 */ /* 0x000fc80000000003 */
[----:B------:R1:W-:Y:S03]  /*21f0*/  SYNCS.ARRIVE.TRANS64.RED.A1T0 RZ, [R0+URZ], RZ ;  /* 0x000000ff00ff79a7 */ /* 0x0003e6000810043f */
.L_x_37:
[----:B------:R-:W-:Y:S05]  /*2200*/  BSYNC B0 ;  /* 0x0000000000007941 */ /* 0x000fea0003800000 */
.L_x_36:
[----:B------:R-:W-:Y:S05]  /*2210*/  @P0 BRA `(.L_x_34) ;  /* 0x0000000000040947 */ /* 0x000fea0003800000 */
[----:B------:R-:W-:Y:S01]  /*2220*/  BPT.TRAP 0x1 ;  /* 0x000000040000795c */ /* 0x000fe20000300000 */
.L_x_34:
[----:B------:R-:W-:Y:S01]  /*2230*/  SHF.L.U32 R3, R69, 0x1f, RZ ;  /* 0x0000001f45037819 */ /* 0x000fe200000006ff */
[----:B------:R-:W-:Y:S01]  /*2240*/  UIADD3 UR38, UR46, UR38, URZ ;  /* 0x000000262e267290 */ /* 0x000fe2000fffe03f */
[----:B------:R-:W2:Y:S01]  /*2250*/  LDC R14, c[0x0][0x288] ;  /* 0x0000a200ff0e7b82 */ /* 0x000ea20000000800 */
[----:B------:R-:W-:Y:S01]  /*2260*/  UISETP.GE.U32.AND UP1, UPT, UR46, 0xe, UPT ;  /* 0x0000000e2e00788c */ /* 0x000fe2000bf26070 */
[----:B------:R-:W-:Y:S01]  /*2270*/  IMAD.SHL.U32 R8, R59, 0x2, RZ ;  /* 0x000000023b087824 */ /* 0x000fe200078e00ff */
[----:B------:R-:W-:Y:S02]  /*2280*/  UISETP.GT.U32.AND UP0, UPT, UR38, 0xd, UPT ;  /* 0x0000000d2600788c */ /* 0x000fe4000bf04070 */
[----:B------:R-:W-:Y:S02]  /*2290*/  USHF.R.U32.HI UR4, URZ, 0x1, UR38 ;  /* 0x000000013f047899 */ /* 0x000fe40008011626 */
[----:B------:R-:W-:Y:S01]  /*22a0*/  UISETP.LT.U32.AND UP0, UPT, UR46, 0xe, UP0 ;  /* 0x0000000e2e00788c */ /* 0x000fe20008701070 */
[----:B------:R-:W3:Y:S01]  /*22b0*/  SYNCS.PHASECHK.TRANS64.TRYWAIT P0, [R62+UR42+0x10], R3 ;  /* 0x000010033e0075a7 */ /* 0x000ee2000800016a */
[----:B------:R-:W-:Y:S01]  /*22c0*/  UIMAD.WIDE.U32 UR4, UR4, -0x6db6db6d, URZ ;  /* 0x92492493040478a5 */ /* 0x000fe2000f8e003f */
[----:B------:R-:W-:Y:S01]  /*22d0*/  SHF.R.S32.HI R9, RZ, 0x1f, R8 ;  /* 0x0000001fff097819 */ /* 0x000fe20000011408 */
[----:B------:R-:W-:-:S02]  /*22e0*/  USEL UR6, URZ, 0x1, !UP0 ;  /* 0x000000013f067887 */ /* 0x000fc4000c000000 */
[----:B------:R-:W-:Y:S02]  /*22f0*/  USHF.R.U32.HI UR4, URZ, 0x2, UR5 ;  /* 0x000000023f047899 */ /* 0x000fe40008011605 */
[----:B------:R-:W-:Y:S02]  /*2300*/  ULOP3.LUT UR39, UR39, UR6, URZ, 0x3c, !UPT ;  /* 0x0000000627277292 */ /* 0x000fe4000f8e3c3f */
[----:B------:R-:W-:Y:S02]  /*2310*/  UIMAD UR38, UR4, -0xe, UR38 ;  /* 0xfffffff2042678a4 */ /* 0x000fe4000f8e0226 */
[----:B------:R-:W-:Y:S01]  /*2320*/  @UP1 ULOP3.LUT UR39, UR39, 0x1, UR4, 0x78, !UPT ;  /* 0x0000000127271892 */ /* 0x000fe2000f8e7804 */
[----:B--23--:R-:W-:Y:S11]  /*2330*/  @!P0 BRA `(.L_x_38) ;  /* 0x0000003800d08947 */ /* 0x00cff60003800000 */
.L_x_142:
[----:B--2---:R-:W-:Y:S01]  /*2340*/  IMAD.SHL.U32 R3, R19, 0x40, RZ ;  /* 0x0000004013037824 */ /* 0x004fe200078e00ff */
[----:B------:R-:W-:Y:S01]  /*2350*/  ULDC UR6, c[0x0][0x284] ;  /* 0x0000a10000067ab9 */ /* 0x000fe20000000800 */
[----:B------:R-:W-:Y:S01]  /*2360*/  IMAD.SHL.U32 R15, R22, 0x40, RZ ;  /* 0x00000040160f7824 */ /* 0x000fe200078e00ff */
[----:B------:R-:W-:Y:S01]  /*2370*/  SHF.R.S32.HI R72, RZ, 0x1f, R2 ;  /* 0x0000001fff487819 */ /* 0x000fe20000011402 */
[----:B------:R-:W-:Y:S01]  /*2380*/  ULDC.64 UR4, c[0x0][0x5d0] ;  /* 0x0001740000047ab9 */ /* 0x000fe20000000a00 */
[----:B------:R-:W-:Y:S01]  /*2390*/  ISETP.GE.AND P0, PT, R3, UR6, PT ;  /* 0x0000000603007c0c */ /* 0x000fe2000bf06270 */
[----:B------:R-:W-:Y:S01]  /*23a0*/  IMAD.WIDE.U32 R4, R2, UR4, R8 ;  /* 0x0000000402047c25 */ /* 0x000fe2000f8e0008 */
[----:B------:R-:W-:Y:S02]  /*23b0*/  SHF.R.S32.HI R22, RZ, 0x1f, R15 ;  /* 0x0000001fff167819 */ /* 0x000fe4000001140f */
[C---:B------:R-:W-:Y:S01]  /*23c0*/  ISETP.GE.OR P0, PT, R15.reuse, R14, P0 ;  /* 0x0000000e0f00720c */ /* 0x040fe20000706670 */
[----:B------:R-:W-:Y:S01]  /*23d0*/  IMAD R7, R72, UR4, RZ ;  /* 0x0000000448077c24 */ /* 0x000fe2000f8e02ff */
[----:B------:R-:W-:-:S03]  /*23e0*/  IADD3 R4, P1, R15, R4, RZ ;  /* 0x000000040f047210 */ /* 0x000fc60007f3e0ff */
[----:B------:R-:W-:-:S05]  /*23f0*/  IMAD R7, R2, UR5, R7 ;  /* 0x0000000502077c24 */ /* 0x000fca000f8e0207 */
[----:B------:R-:W-:-:S03]  /*2400*/  IADD3.X R5, R22, R5, R7, P1, !PT ;  /* 0x0000000516057210 */ /* 0x000fc60000ffe407 */
[----:B------:R-:W-:Y:S05]  /*2410*/  @P0 BRA `(.L_x_39) ;  /* 0x0000001c00240947 */ /* 0x000fea0003800000 */
[----:B------:R-:W1:Y:S01]  /*2420*/  LDC.64 R10, c[0x0][0x5c8] ;  /* 0x00017200ff0a7b82 */ /* 0x000e620000000a00 */
[----:B0-----:R-:W-:Y:S01]  /*2430*/  IMAD.WIDE R12, R19, 0x40, R60 ;  /* 0x00000040130c7825 */ /* 0x001fe200078e023c */
[----:B------:R-:W-:Y:S01]  /*2440*/  ULDC.64 UR4, c[0x0][0x5c0] ;  /* 0x0001700000047ab9 */ /* 0x000fe20000000a00 */
[----:B------:R-:W-:Y:S02]  /*2450*/  BSSY B0, `(.L_x_39) ;  /* 0x00001c5000007945 */ /* 0x000fe40003800000 */
[-C--:B-1----:R-:W-:Y:S02]  /*2460*/  IMAD R0, R13, R10.reuse, RZ ;  /* 0x0000000a0d007224 */ /* 0x082fe400078e02ff */
[----:B------:R-:W-:-:S04]  /*2470*/  IMAD.WIDE.U32 R4, R12, R10, R4 ;  /* 0x0000000a0c047225 */ /* 0x000fc800078e0004 */
[----:B------:R-:W-:Y:S01]  /*2480*/  IMAD R7, R12, R11, R0 ;  /* 0x0000000b0c077224 */ /* 0x000fe200078e0200 */
[----:B------:R-:W-:Y:S01]  /*2490*/  IADD3 R6, P0, R4, UR4, RZ ;  /* 0x0000000404067c10 */ /* 0x000fe2000ff1e0ff */
[----:B------:R-:W-:Y:S02]  /*24a0*/  IMAD R0, R59, -0x2, R14 ;  /* 0xfffffffe3b007824 */ /* 0x000fe400078e020e */
[----:B------:R-:W-:Y:S01]  /*24b0*/  IMAD.IADD R7, R5, 0x1, R7 ;  /* 0x0000000105077824 */ /* 0x000fe200078e0207 */
[----:B------:R-:W-:Y:S01]  /*24c0*/  LEA R4, P1, R10, R6, 0x3 ;  /* 0x000000060a047211 */ /* 0x000fe200078218ff */
[----:B------:R-:W-:Y:S02]  /*24d0*/  IMAD.IADD R14, R66, 0x1, -R3 ;  /* 0x00000001420e7824 */ /* 0x000fe400078e0a03 */
[----:B------:R-:W-:Y:S01]  /*24e0*/  IMAD.IADD R19, R0, 0x1, -R15 ;  /* 0x0000000100137824 */ /* 0x000fe200078e0a0f */
[----:B------:R-:W-:Y:S02]  /*24f0*/  IADD3.X R7, R7, UR5, RZ, P0, !PT ;  /* 0x0000000507077c10 */ /* 0x000fe400087fe4ff */
[----:B-----5:R-:W-:-:S02]  /*2500*/  ISETP.NE.AND P0, PT, R58, RZ, PT ;  /* 0x000000ff3a00720c */ /* 0x020fc40003f05270 */
[----:B------:R-:W-:-:S11]  /*2510*/  LEA.HI.X R5, R10, R7, R11, 0x3, P1 ;  /* 0x000000070a057211 */ /* 0x000fd600008f1c0b */
[----:B------:R-:W-:Y:S05]  /*2520*/  @!P0 BRA `(.L_x_40) ;  /* 0x00000014001c8947 */ /* 0x000fea0003800000 */
[----:B------:R-:W0:Y:S01]  /*2530*/  LDC.64 R20, c[0x0][0x5b0] ;  /* 0x00016c00ff147b82 */ /* 0x000e220000000a00 */
[----:B------:R-:W-:Y:S01]  /*2540*/  ULDC.64 UR4, c[0x0][0x5b8] ;  /* 0x00016e0000047ab9 */ /* 0x000fe20000000a00 */
[----:B------:R-:W-:Y:S01]  /*2550*/  ISETP.GE.AND P1, PT, R19, 0x1, PT ;  /* 0x000000011300780c */ /* 0x000fe20003f26270 */
[----:B------:R-:W-:Y:S01]  /*2560*/  IMAD.WIDE.U32 R8, R2, UR4, R8 ;  /* 0x0000000402087c25 */ /* 0x000fe2000f8e0008 */
[----:B------:R-:W-:Y:S02]  /*2570*/  BSSY B1, `(.L_x_41) ;  /* 0x0000010000017945 */ /* 0x000fe40003800000 */
[----:B------:R-:W-:Y:S01]  /*2580*/  ISETP.LT.OR P2, PT, R14, 0x1, !P1 ;  /* 0x000000010e00780c */ /* 0x000fe20004f41670 */
[----:B------:R-:W-:Y:S01]  /*2590*/  IMAD R3, R72, UR4, RZ ;  /* 0x0000000448037c24 */ /* 0x000fe2000f8e02ff */
[----:B------:R-:W1:Y:S01]  /*25a0*/  LDC.64 R70, c[0x0][0x5a8] ;  /* 0x00016a00ff467b82 */ /* 0x000e620000000a00 */
[----:B------:R-:W-:Y:S02]  /*25b0*/  IADD3 R8, P0, R15, R8, RZ ;  /* 0x000000080f087210 */ /* 0x000fe40007f1e0ff */
[----:B------:R-:W-:-:S05]  /*25c0*/  IMAD R3, R2, UR5, R3 ;  /* 0x0000000502037c24 */ /* 0x000fca000f8e0203 */
[----:B------:R-:W-:Y:S01]  /*25d0*/  IADD3.X R9, R22, R9, R3, P0, !PT ;  /* 0x0000000916097210 */ /* 0x000fe200007fe403 */
[-C--:B0-----:R-:W-:Y:S01]  /*25e0*/  IMAD R0, R13, R20.reuse, RZ ;  /* 0x000000140d007224 */ /* 0x081fe200078e02ff */
[----:B------:R-:W-:Y:S01]  /*25f0*/  SHF.L.U64.HI R11, R20, 0x3, R21 ;  /* 0x00000003140b7819 */ /* 0x000fe20000010215 */
[----:B------:R-:W-:-:S04]  /*2600*/  IMAD.WIDE.U32 R2, R12, R20, R8 ;  /* 0x000000140c027225 */ /* 0x000fc800078e0008 */
[----:B------:R-:W-:Y:S01]  /*2610*/  IMAD R15, R12, R21, R0 ;  /* 0x000000150c0f7224 */ /* 0x000fe200078e0200 */
[----:B-1----:R-:W-:Y:S01]  /*2620*/  IADD3 R2, P0, R2, R70, RZ ;  /* 0x0000004602027210 */ /* 0x002fe20007f1e0ff */
[----:B------:R-:W-:-:S03]  /*2630*/  IMAD.SHL.U32 R10, R20, 0x8, RZ ;  /* 0x00000008140a7824 */ /* 0x000fc600078e00ff */
[----:B------:R-:W-:Y:S01]  /*2640*/  IADD3.X R3, R71, R3, R15, P0, !PT ;  /* 0x0000000347037210 */ /* 0x000fe200007fe40f */
[----:B------:R-:W-:Y:S08]  /*2650*/  @P2 BRA `(.L_x_42) ;  /* 0x0000000000042947 */ /* 0x000ff00003800000 */
[----:B------:R0:W5:Y:S02]  /*2660*/  LDG.E.U8 R67, desc[UR36][R2.64] ;  /* 0x0000002402437981 */ /* 0x000164000c1e1100 */
.L_x_42:
[----:B------:R-:W-:Y:S05]  /*2670*/  BSYNC B1 ;  /* 0x0000000000017941 */ /* 0x000fea0003800000 */
.L_x_41:
[----:B-----5:R-:W-:Y:S01]  /*2680*/  LOP3.LUT R0, R67, 0xffff, RZ, 0xc0, !PT ;  /* 0x0000ffff43007812 */ /* 0x020fe200078ec0ff */
[----:B------:R-:W-:Y:S01]  /*2690*/  IMAD.WIDE.U32 R10, R12, R20, R10 ;  /* 0x000000140c0a7225 */ /* 0x000fe200078e000a */
[----:B------:R-:W-:Y:S01]  /*26a0*/  ISETP.GE.AND P0, PT, R19, 0x2, PT ;  /* 0x000000021300780c */ /* 0x000fe20003f06270 */
[----:B------:R-:W-:Y:S01]  /*26b0*/  BSSY B1, `(.L_x_43) ;  /* 0x000000f000017945 */ /* 0x000fe20003800000 */
[----:B------:R-:W-:Y:S01]  /*26c0*/  PRMT R12, R0, 0x8880, RZ ;  /* 0x00008880000c7816 */ /* 0x000fe200000000ff */
[----:B------:R-:W-:Y:S01]  /*26d0*/  IMAD.IADD R0, R15, 0x1, R11 ;  /* 0x000000010f007824 */ /* 0x000fe200078e020b */
[----:B------:R-:W-:Y:S02]  /*26e0*/  IADD3 R8, P3, P4, R8, R70, R10 ;  /* 0x0000004608087210 */ /* 0x000fe40007c7e00a */
[----:B------:R-:W-:Y:S01]  /*26f0*/  ISETP.LT.OR P1, PT, R14, 0x9, !P1 ;  /* 0x000000090e00780c */ /* 0x000fe20004f21670 */
[----:B------:R-:W-:Y:S01]  /*2700*/  IMAD.MOV.U32 R11, RZ, RZ, R12 ;  /* 0x000000ffff0b7224 */ /* 0x000fe200078e000c */
[----:B------:R-:W-:-:S02]  /*2710*/  IADD3.X R9, R9, R71, R0, P3, P4 ;  /* 0x0000004709097210 */ /* 0x000fc40001fe8400 */
[----:B------:R-:W-:Y:S01]  /*2720*/  ISETP.LT.OR P3, PT, R14, 0x1, !P0 ;  /* 0x000000010e00780c */ /* 0x000fe20004761670 */
[----:B------:R-:W-:-:S04]  /*2730*/  IMAD R0, R11, R58, RZ ;  /* 0x0000003a0b007224 */ /* 0x000fc800078e02ff */
[----:B------:R-:W-:-:S05]  /*2740*/  @!P2 IMAD R11, R24, R57, R0 ;  /* 0x00000039180ba224 */ /* 0x000fca00078e0200 */
[----:B------:R1:W-:Y:S03]  /*2750*/  @!P2 STG.E.U8 desc[UR36][R6.64], R11 ;  /* 0x0000000b0600a986 */ /* 0x0003e6000c101124 */
[----:B------:R-:W-:Y:S05]  /*2760*/  @P3 BRA `(.L_x_44) ;  /* 0x00000000000c3947 */ /* 0x000fea0003800000 */
[----:B------:R-:W1:Y:S02]  /*2770*/  LDG.E.U8 R67, desc[UR36][R2.64+0x1] ;  /* 0x0000012402437981 */ /* 0x000e64000c1e1100 */
[----:B-1----:R-:W-:-:S05]  /*2780*/  PRMT R11, R67, 0x8880, RZ ;  /* 0x00008880430b7816 */ /* 0x002fca00000000ff */
[----:B------:R-:W-:-:S07]  /*2790*/  IMAD R0, R11, R58, RZ ;  /* 0x0000003a0b007224 */ /* 0x000fce00078e02ff */
.L_x_44:
[----:B------:R-:W-:Y:S05]  /*27a0*/  BSYNC B1 ;  /* 0x0000000000017941 */ /* 0x000fea0003800000 */
.L_x_43:
[----:B------:R-:W-:Y:S01]  /*27b0*/  @!P3 IMAD R25, R25, R57, R0 ;  /* 0x000000391919b224 */ /* 0x000fe200078e0200 */
[----:B------:R-:W-:Y:S04]  /*27c0*/  BSSY B1, `(.L_x_45) ;  /* 0x0000006000017945 */ /* 0x000fe80003800000 */
[----:B------:R2:W-:Y:S01]  /*27d0*/  @!P3 STG.E.U8 desc[UR36][R6.64+0x1], R25 ;  /* 0x000001190600b986 */ /* 0x0005e2000c101124 */
[----:B------:R-:W-:Y:S05]  /*27e0*/  @P1 BRA `(.L_x_46) ;  /* 0x00000000000c1947 */ /* 0x000fea0003800000 */
[----:B------:R-:W1:Y:S02]  /*27f0*/  LDG.E.U8 R67, desc[UR36][R8.64] ;  /* 0x0000002408437981 */ /* 0x000e64000c1e1100 */
[----:B-1----:R-:W-:-:S05]  /*2800*/  PRMT R11, R67, 0x8880, RZ ;  /* 0x00008880430b7816 */ /* 0x002fca00000000ff */
[----:B------:R-:W-:-:S07]  /*2810*/  IMAD R0, R11, R58, RZ ;  /* 0x0000003a0b007224 */ /* 0x000fce00078e02ff */
.L_x_46:
[----:B------:R-:W-:Y:S05]  /*2820*/  BSYNC B1 ;  /* 0x0000000000017941 */ /* 0x000fea0003800000 */
.L_x_45:
[----:B------:R-:W-:Y:S01]  /*2830*/  ISETP.LT.OR P0, PT, R14, 0x9, !P0 ;  /* 0x000000090e00780c */ /* 0x000fe20004701670 */
[----:B-1----:R-:W-:Y:S01]  /*2840*/  @!P1 IMAD R11, R26, R57, R0 ;  /* 0x000000391a0b9224 */ /* 0x002fe200078e0200 */
[C---:B------:R-:W-:Y:S01]  /*2850*/  ISETP.GE.AND P3, PT, R19.reuse, 0x9, PT ;  /* 0x000000091300780c */ /* 0x040fe20003f66270 */
[----:B------:R-:W-:Y:S01]  /*2860*/  BSSY B1, `(.L_x_47) ;  /* 0x000000a000017945 */ /* 0x000fe20003800000 */
[----:B------:R-:W-:Y:S02]  /*2870*/  ISETP.GE.AND P2, PT, R19, 0xa, PT ;  /* 0x0000000a1300780c */ /* 0x000fe40003f46270 */
[----:B------:R1:W-:Y:S01]  /*2880*/  @!P1 STG.E.U8 desc[UR36][R4.64], R11 ;  /* 0x0000000b04009986 */ /* 0x0003e2000c101124 */
[C---:B------:R-:W-:Y:S02]  /*2890*/  ISETP.LT.OR P4, PT, R14.reuse, 0x1, !P3 ;  /* 0x000000010e00780c */ /* 0x040fe40005f81670 */
[C---:B------:R-:W-:Y:S02]  /*28a0*/  ISETP.LT.OR P1, PT, R14.reuse, 0x1, !P2 ;  /* 0x000000010e00780c */ /* 0x040fe40005721670 */
[----:B------:R-:W-:-:S02]  /*28b0*/  ISETP.LT.OR P3, PT, R14, 0x9, !P3 ;  /* 0x000000090e00780c */ /* 0x000fc40005f61670 */
[----:B------:R-:W-:Y:S11]  /*28c0*/  @P0 BRA `(.L_x_48) ;  /* 0x00000000000c0947 */ /* 0x000ff60003800000 */
[----:B------:R-:W1:Y:S02]  /*28d0*/  LDG.E.U8 R67, desc[UR36][R8.64+0x1] ;  /* 0x0000012408437981 */ /* 0x000e64000c1e1100 */
[----:B-1----:R-:W-:-:S05]  /*28e0*/  PRMT R11, R67, 0x8880, RZ ;  /* 0x00008880430b7816 */ /* 0x002fca00000000ff */
[----:B------:R-:W-:-:S07]  /*28f0*/  IMAD R0, R11, R58, RZ ;  /* 0x0000003a0b007224 */ /* 0x000fce00078e02ff */
.L_x_48:
[----:B------:R-:W-:Y:S05]  /*2900*/  BSYNC B1 ;  /* 0x0000000000017941 */ /* 0x000fea0003800000 */
.L_x_47:
[----:B------:R-:W-:Y:S01]  /*2910*/  @!P0 IMAD R27, R27, R57, R0 ;  /* 0x000000391b1b8224 */ /* 0x000fe200078e0200 */
[----:B------:R-:W-:Y:S04]  /*2920*/  BSSY B1, `(.L_x_49) ;  /* 0x0000006000017945 */ /* 0x000fe80003800000 */
[----:B------:R3:W-:Y:S01]  /*2930*/  @!P0 STG.E.U8 desc[UR36][R4.64+0x1], R27 ;  /* 0x0000011b04008986 */ /* 0x0007e2000c101124 */
[----:B------:R-:W-:Y:S05]  /*2940*/  @P4 BRA `(.L_x_50) ;  /* 0x00000000000c4947 */ /* 0x000fea0003800000 */
[----:B------:R-:W1:Y:S02]  /*2950*/  LDG.E.U8 R67, desc[UR36][R2.64+0x8] ;  /* 0x0000082402437981 */ /* 0x000e64000c1e1100 */
[----:B-1----:R-:W-:-:S05]  /*2960*/  PRMT R11, R67, 0x8880, RZ ;  /* 0x00008880430b7816 */ /* 0x002fca00000000ff */
[----:B------:R-:W-:-:S07]  /*2970*/  IMAD R0, R11, R58, RZ ;  /* 0x0000003a0b007224 */ /* 0x000fce00078e02ff */
.L_x_50:
[----:B------:R-:W-:Y:S05]  /*2980*/  BSYNC B1 ;  /* 0x0000000000017941 */ /* 0x000fea0003800000 */
.L_x_49:
[----:B-1----:R-:W-:Y:S01]  /*2990*/  @!P4 IMAD R11, R28, R57, R0 ;  /* 0x000000391c0bc224 */ /* 0x002fe200078e0200 */
[----:B------:R-:W-:Y:S04]  /*29a0*/  BSSY B1, `(.L_x_51) ;  /* 0x0000006000017945 */ /* 0x000fe80003800000 */
[----:B------:R1:W-:Y:S01]  /*29b0*/  @!P4 STG.E.U8 desc[UR36][R6.64+0x8], R11 ;  /* 0x0000080b0600c986 */ /* 0x0003e2000c101124 */
[----:B------:R-:W-:Y:S05]  /*29c0*/  @P1 BRA `(.L_x_52) ;  /* 0x00000000000c1947 */ /* 0x000fea0003800000 */
[----:B------:R-:W1:Y:S02]  /*29d0*/  LDG.E.U8 R67, desc[UR36][R2.64+0x9] ;  /* 0x0000092402437981 */ /* 0x000e64000c1e1100 */
[----:B-1----:R-:W-:-:S05]  /*29e0*/  PRMT R11, R67, 0x8880, RZ ;  /* 0x00008880430b7816 */ /* 0x002fca00000000ff */
[----:B------:R-:W-:-:S07]  /*29f0*/  IMAD R0, R11, R58, RZ ;  /* 0x0000003a0b007224 */ /* 0x000fce00078e02ff */
.L_x_52:
[----:B------:R-:W-:Y:S05]  /*2a00*/  BSYNC B1 ;  /* 0x0000000000017941 */ /* 0x000fea0003800000 */
.L_x_51:
[----:B------:R-:W-:Y:S01]  /*2a10*/  @!P1 IMAD R29, R29, R57, R0 ;  /* 0x000000391d1d9224 */ /* 0x000fe200078e0200 */
[----:B------:R-:W-:Y:S04]  /*2a20*/  BSSY B1, `(.L_x_53) ;  /* 0x0000006000017945 */ /* 0x000fe80003800000 */
[----:B------:R4:W-:Y:S01]  /*2a30*/  @!P1 STG.E.U8 desc[UR36][R6.64+0x9], R29 ;  /* 0x0000091d06009986 */ /* 0x0009e2000c101124 */
[----:B------:R-:W-:Y:S05]  /*2a40*/  @P3 BRA `(.L_x_54) ;  /* 0x00000000000c3947 */ /* 0x000fea0003800000 */
[----:B------:R-:W1:Y:S02]  /*2a50*/  LDG.E.U8 R67, desc[UR36][R8.64+0x8] ;  /* 0x0000082408437981 */ /* 0x000e64000c1e1100 */
[----:B-1----:R-:W-:-:S05]  /*2a60*/  PRMT R11, R67, 0x8880, RZ ;  /* 0x00008880430b7816 */ /* 0x002fca00000000ff */
[----:B------:R-:W-:-:S07]  /*2a70*/  IMAD R0, R11, R58, RZ ;  /* 0x0000003a0b007224 */ /* 0x000fce00078e02ff */
.L_x_54:
[----:B------:R-:W-:Y:S05]  /*2a80*/  BSYNC B1 ;  /* 0x0000000000017941 */ /* 0x000fea0003800000 */
.L_x_53:
        /* <DEDUP_REMOVED lines=13> */
.L_x_56:
[----:B------:R-:W-:Y:S05]  /*2b60*/  BSYNC B1 ;  /* 0x0000000000017941 */ /* 0x000fea0003800000 */
.L_x_55:
[----:B------:R-:W-:Y:S01]  /*2b70*/  @!P2 IMAD R31, R31, R57, R0 ;  /* 0x000000391f1fa224 */ /* 0x000fe200078e0200 */
[----:B------:R-:W-:Y:S04]  /*2b80*/  BSSY B1, `(.L_x_57) ;  /* 0x0000006000017945 */ /* 0x000fe80003800000 */
[----:B------:R0:W-:Y:S01]  /*2b90*/  @!P2 STG.E.U8 desc[UR36][R4.64+0x9], R31 ;  /* 0x0000091f0400a986 */ /* 0x0001e2000c101124 */
[----:B------:R-:W-:Y:S05]  /*2ba0*/  @P4 BRA `(.L_x_58) ;  /* 0x00000000000c4947 */ /* 0x000fea0003800000 */
[----:B------:R-:W1:Y:S02]  /*2bb0*/  LDG.E.U8 R67, desc[UR36][R2.64+0x10] ;  /* 0x0000102402437981 */ /* 0x000e64000c1e1100 */
[----:B-1----:R-:W-:-:S05]  /*2bc0*/  PRMT R11, R67, 0x8880, RZ ;  /* 0x00008880430b7816 */ /* 0x002fca00000000ff */
[----:B------:R-:W-:-:S07]  /*2bd0*/  IMAD R0, R11, R58, RZ ;  /* 0x0000003a0b007224 */ /* 0x000fce00078e02ff */
.L_x_58:
[----:B------:R-:W-:Y:S05]  /*2be0*/  BSYNC B1 ;  /* 0x0000000000017941 */ /* 0x000fea0003800000 */
.L_x_57:
[----:B-1----:R-:W-:Y:S01]  /*2bf0*/  @!P4 IMAD R11, R32, R57, R0 ;  /* 0x00000039200bc224 */ /* 0x002fe200078e0200 */
[----:B------:R-:W-:Y:S04]  /*2c00*/  BSSY B1, `(.L_x_59) ;  /* 0x0000006000017945 */ /* 0x000fe80003800000 */
[----:B------:R1:W-:Y:S01]  /*2c10*/  @!P4 STG.E.U8 desc[UR36][R6.64+0x10], R11 ;  /* 0x0000100b0600c986 */ /* 0x0003e2000c101124 */
[----:B------:R-:W-:Y:S05]  /*2c20*/  @P3 BRA `(.L_x_60) ;  /* 0x00000000000c3947 */ /* 0x000fea0003800000 */
[----:B------:R-:W1:Y:S02]  /*2c30*/  LDG.E.U8 R67, desc[UR36][R2.64+0x11] ;  /* 0x0000112402437981 */ /* 0x000e64000c1e1100 */
[----:B-1----:R-:W-:-:S05]  /*2c40*/  PRMT R11, R67, 0x8880, RZ ;  /* 0x00008880430b7816 */ /* 0x002fca00000000ff */
[----:B------:R-:W-:-:S07]  /*2c50*/  IMAD R0, R11, R58, RZ ;  /* 0x0000003a0b007224 */ /* 0x000fce00078e02ff */
.L_x_60:
[----:B------:R-:W-:Y:S05]  /*2c60*/  BSYNC B1 ;  /* 0x0000000000017941 */ /* 0x000fea0003800000 */
.L_x_59:
[----:B------:R-:W-:Y:S01]  /*2c70*/  @!P3 IMAD R33, R33, R57, R0 ;  /* 0x000000392121b224 */ /* 0x000fe200078e0200 */
[----:B------:R-:W-:Y:S04]  /*2c80*/  BSSY B1, `(.L_x_61) ;  /* 0x0000006000017945 */ /* 0x000fe80003800000 */
[----:B------:R0:W-:Y:S01]  /*2c90*/  @!P3 STG.E.U8 desc[UR36][R6.64+0x11], R33 ;  /* 0x000011210600b986 */ /* 0x0001e2000c101124 */
[----:B------:R-:W-:Y:S05]  /*2ca0*/  @P1 BRA `(.L_x_62) ;  /* 0x00000000000c1947 */ /* 0x000fea0003800000 */
[----:B------:R-:W1:Y:S02]  /*2cb0*/  LDG.E.U8 R67, desc[UR36][R8.64+0x10] ;  /* 0x0000102408437981 */ /* 0x000e64000c1e1100 */
[----:B-1----:R-:W-:-:S05]  /*2cc0*/  PRMT R11, R67, 0x8880, RZ ;  /* 0x00008880430b7816 */ /* 0x002fca00000000ff */
[----:B------:R-:W-:-:S07]  /*2cd0*/  IMAD R0, R11, R58, RZ ;  /* 0x0000003a0b007224 */ /* 0x000fce00078e02ff */
.L_x_62:
[----:B------:R-:W-:Y:S05]  /*2ce0*/  BSYNC B1 ;  /* 0x0000000000017941 */ /* 0x000fea0003800000 */
.L_x_61:
        /* <DEDUP_REMOVED lines=13> */
.L_x_64:
[----:B------:R-:W-:Y:S05]  /*2dc0*/  BSYNC B1 ;  /* 0x0000000000017941 */ /* 0x000fea0003800000 */
.L_x_63:
[----:B------:R-:W-:Y:S01]  /*2dd0*/  @!P0 IMAD R35, R35, R57, R0 ;  /* 0x0000003923238224 */ /* 0x000fe200078e0200 */
[----:B------:R-:W-:Y:S04]  /*2de0*/  BSSY B1, `(.L_x_65) ;  /* 0x0000006000017945 */ /* 0x000fe80003800000 */
[----:B------:R0:W-:Y:S01]  /*2df0*/  @!P0 STG.E.U8 desc[UR36][R4.64+0x11], R35 ;  /* 0x0000112304008986 */ /* 0x0001e2000c101124 */
[----:B------:R-:W-:Y:S05]  /*2e00*/  @P4 BRA `(.L_x_66) ;  /* 0x00000000000c4947 */ /* 0x000fea0003800000 */
[----:B------:R-:W1:Y:S02]  /*2e10*/  LDG.E.U8 R67, desc[UR36][R2.64+0x18] ;  /* 0x0000182402437981 */ /* 0x000e64000c1e1100 */
[----:B-1----:R-:W-:-:S05]  /*2e20*/  PRMT R11, R67, 0x8880, RZ ;  /* 0x00008880430b7816 */ /* 0x002fca00000000ff */
[----:B------:R-:W-:-:S07]  /*2e30*/  IMAD R0, R11, R58, RZ ;  /* 0x0000003a0b007224 */ /* 0x000fce00078e02ff */
.L_x_66:
[----:B------:R-:W-:Y:S05]  /*2e40*/  BSYNC B1 ;  /* 0x0000000000017941 */ /* 0x000fea0003800000 */
.L_x_65:
[----:B-1----:R-:W-:Y:S01]  /*2e50*/  @!P4 IMAD R11, R36, R57, R0 ;  /* 0x00000039240bc224 */ /* 0x002fe200078e0200 */
[----:B------:R-:W-:Y:S04]  /*2e60*/  BSSY B1, `(.L_x_67) ;  /* 0x0000006000017945 */ /* 0x000fe80003800000 */
[----:B------:R1:W-:Y:S01]  /*2e70*/  @!P4 STG.E.U8 desc[UR36][R6.64+0x18], R11 ;  /* 0x0000180b0600c986 */ /* 0x0003e2000c101124 */
[----:B------:R-:W-:Y:S05]  /*2e80*/  @P1 BRA `(.L_x_68) ;  /* 0x00000000000c1947 */ /* 0x000fea0003800000 */
[----:B------:R-:W1:Y:S02]  /*2e90*/  LDG.E.U8 R67, desc[UR36][R2.64+0x19] ;  /* 0x0000192402437981 */ /* 0x000e64000c1e1100 */
[----:B-1----:R-:W-:-:S05]  /*2ea0*/  PRMT R11, R67, 0x8880, RZ ;  /* 0x00008880430b7816 */ /* 0x002fca00000000ff */
[----:B------:R-:W-:-:S07]  /*2eb0*/  IMAD R0, R11, R58, RZ ;  /* 0x0000003a0b007224 */ /* 0x000fce00078e02ff */
.L_x_68:
[----:B------:R-:W-:Y:S05]  /*2ec0*/  BSYNC B1 ;  /* 0x0000000000017941 */ /* 0x000fea0003800000 */
.L_x_67:
[----:B------:R-:W-:Y:S01]  /*2ed0*/  @!P1 IMAD R37, R37, R57, R0 ;  /* 0x0000003925259224 */ /* 0x000fe200078e0200 */
[----:B------:R-:W-:Y:S04]  /*2ee0*/  BSSY B1, `(.L_x_69) ;  /* 0x0000006000017945 */ /* 0x000fe80003800000 */
[----:B------:R0:W-:Y:S01]  /*2ef0*/  @!P1 STG.E.U8 desc[UR36][R6.64+0x19], R37 ;  /* 0x0000192506009986 */ /* 0x0001e2000c101124 */
[----:B------:R-:W-:Y:S05]  /*2f00*/  @P3 BRA `(.L_x_70) ;  /* 0x00000000000c3947 */ /* 0x000fea0003800000 */
[----:B------:R-:W1:Y:S02]  /*2f10*/  LDG.E.U8 R67, desc[UR36][R8.64+0x18] ;  /* 0x0000182408437981 */ /* 0x000e64000c1e1100 */
[----:B-1----:R-:W-:-:S05]  /*2f20*/  PRMT R11, R67, 0x8880, RZ ;  /* 0x00008880430b7816 */ /* 0x002fca00000000ff */
[----:B------:R-:W-:-:S07]  /*2f30*/  IMAD R0, R11, R58, RZ ;  /* 0x0000003a0b007224 */ /* 0x000fce00078e02ff */
.L_x_70:
[----:B------:R-:W-:Y:S05]  /*2f40*/  BSYNC B1 ;  /* 0x0000000000017941 */ /* 0x000fea0003800000 */
.L_x_69:
        /* <DEDUP_REMOVED lines=13> */
.L_x_72:
[----:B------:R-:W-:Y:S05]  /*3020*/  BSYNC B1 ;  /* 0x0000000000017941 */ /* 0x000fea0003800000 */
.L_x_71:
[----:B------:R-:W-:Y:S01]  /*3030*/  @!P2 IMAD R39, R39, R57, R0 ;  /* 0x000000392727a224 */ /* 0x000fe200078e0200 */
[----:B------:R-:W-:Y:S04]  /*3040*/  BSSY B1, `(.L_x_73) ;  /* 0x0000006000017945 */ /* 0x000fe80003800000 */
[----:B------:R0:W-:Y:S01]  /*3050*/  @!P2 STG.E.U8 desc[UR36][R4.64+0x19], R39 ;  /* 0x000019270400a986 */ /* 0x0001e2000c101124 */
[----:B------:R-:W-:Y:S05]  /*3060*/  @P4 BRA `(.L_x_74) ;  /* 0x00000000000c4947 */ /* 0x000fea0003800000 */
[----:B------:R-:W1:Y:S02]  /*3070*/  LDG.E.U8 R67, desc[UR36][R2.64+0x20] ;  /* 0x0000202402437981 */ /* 0x000e64000c1e1100 */
[----:B-1----:R-:W-:-:S05]  /*3080*/  PRMT R11, R67, 0x8880, RZ ;  /* 0x00008880430b7816 */ /* 0x002fca00000000ff */
[----:B------:R-:W-:-:S07]  /*3090*/  IMAD R0, R11, R58, RZ ;  /* 0x0000003a0b007224 */ /* 0x000fce00078e02ff */
.L_x_74:
[----:B------:R-:W-:Y:S05]  /*30a0*/  BSYNC B1 ;  /* 0x0000000000017941 */ /* 0x000fea0003800000 */
.L_x_73:
[----:B-1----:R-:W-:Y:S01]  /*30b0*/  @!P4 IMAD R11, R40, R57, R0 ;  /* 0x00000039280bc224 */ /* 0x002fe200078e0200 */
[----:B------:R-:W-:Y:S04]  /*30c0*/  BSSY B1, `(.L_x_75) ;  /* 0x0000006000017945 */ /* 0x000fe80003800000 */
[----:B------:R1:W-:Y:S01]  /*30d0*/  @!P4 STG.E.U8 desc[UR36][R6.64+0x20], R11 ;  /* 0x0000200b0600c986 */ /* 0x0003e2000c101124 */
[----:B------:R-:W-:Y:S05]  /*30e0*/  @P3 BRA `(.L_x_76) ;  /* 0x00000000000c3947 */ /* 0x000fea0003800000 */
[----:B------:R-:W1:Y:S02]  /*30f0*/  LDG.E.U8 R67, desc[UR36][R2.64+0x21] ;  /* 0x0000212402437981 */ /* 0x000e64000c1e1100 */
[----:B-1----:R-:W-:-:S05]  /*3100*/  PRMT R11, R67, 0x8880, RZ ;  /* 0x00008880430b7816 */ /* 0x002fca00000000ff */
[----:B------:R-:W-:-:S07]  /*3110*/  IMAD R0, R11, R58, RZ ;  /* 0x0000003a0b007224 */ /* 0x000fce00078e02ff */
.L_x_76:
[----:B------:R-:W-:Y:S05]  /*3120*/  BSYNC B1 ;  /* 0x0000000000017941 */ /* 0x000fea0003800000 */
.L_x_75:
[----:B------:R-:W-:Y:S01]  /*3130*/  @!P3 IMAD R41, R41, R57, R0 ;  /* 0x000000392929b224 */ /* 0x000fe200078e0200 */
[----:B------:R-:W-:Y:S04]  /*3140*/  BSSY B1, `(.L_x_77) ;  /* 0x0000006000017945 */ /* 0x000fe80003800000 */
[----:B------:R0:W-:Y:S01]  /*3150*/  @!P3 STG.E.U8 desc[UR36][R6.64+0x21], R41 ;  /* 0x000021290600b986 */ /* 0x0001e2000c101124 */
[----:B------:R-:W-:Y:S05]  /*3160*/  @P1 BRA `(.L_x_78) ;  /* 0x00000000000c1947 */ /* 0x000fea0003800000 */
[----:B------:R-:W1:Y:S02]  /*3170*/  LDG.E.U8 R67, desc[UR36][R8.64+0x20] ;  /* 0x0000202408437981 */ /* 0x000e64000c1e1100 */
[----:B-1----:R-:W-:-:S05]  /*3180*/  PRMT R11, R67, 0x8880, RZ ;  /* 0x00008880430b7816 */ /* 0x002fca00000000ff */
[----:B------:R-:W-:-:S07]  /*3190*/  IMAD R0, R11, R58, RZ ;  /* 0x0000003a0b007224 */ /* 0x000fce00078e02ff */
.L_x_78:
[----:B------:R-:W-:Y:S05]  /*31a0*/  BSYNC B1 ;  /* 0x0000000000017941 */ /* 0x000fea0003800000 */
.L_x_77:
        /* <DEDUP_REMOVED lines=13> */
.L_x_80:
[----:B------:R-:W-:Y:S05]  /*3280*/  BSYNC B1 ;  /* 0x0000000000017941 */ /* 0x000fea0003800000 */
.L_x_79:
[----:B------:R-:W-:Y:S01]  /*3290*/  @!P0 IMAD R43, R43, R57, R0 ;  /* 0x000000392b2b8224 */ /* 0x000fe200078e0200 */
[----:B------:R-:W-:Y:S04]  /*32a0*/  BSSY B1, `(.L_x_81) ;  /* 0x0000006000017945 */ /* 0x000fe80003800000 */
[----:B------:R0:W-:Y:S01]  /*32b0*/  @!P0 STG.E.U8 desc[UR36][R4.64+0x21], R43 ;  /* 0x0000212b04008986 */ /* 0x0001e2000c101124 */
[----:B------:R-:W-:Y:S05]  /*32c0*/  @P4 BRA `(.L_x_82) ;  /* 0x00000000000c4947 */ /* 0x000fea0003800000 */
[----:B------:R-:W1:Y:S02]  /*32d0*/  LDG.E.U8 R67, desc[UR36][R2.64+0x28] ;  /* 0x0000282402437981 */ /* 0x000e64000c1e1100 */
[----:B-1----:R-:W-:-:S05]  /*32e0*/  PRMT R11, R67, 0x8880, RZ ;  /* 0x00008880430b7816 */ /* 0x002fca00000000ff */
[----:B------:R-:W-:-:S07]  /*32f0*/  IMAD R0, R11, R58, RZ ;  /* 0x0000003a0b007224 */ /* 0x000fce00078e02ff */
.L_x_82:
[----:B------:R-:W-:Y:S05]  /*3300*/  BSYNC B1 ;  /* 0x0000000000017941 */ /* 0x000fea0003800000 */
.L_x_81:
[----:B-1----:R-:W-:Y:S01]  /*3310*/  @!P4 IMAD R11, R44, R57, R0 ;  /* 0x000000392c0bc224 */ /* 0x002fe200078e0200 */
[----:B------:R-:W-:Y:S04]  /*3320*/  BSSY B1, `(.L_x_83) ;  /* 0x0000006000017945 */ /* 0x000fe80003800000 */
[----:B------:R1:W-:Y:S01]  /*3330*/  @!P4 STG.E.U8 desc[UR36][R6.64+0x28], R11 ;  /* 0x0000280b0600c986 */ /* 0x0003e2000c101124 */
[----:B------:R-:W-:Y:S05]  /*3340*/  @P1 BRA `(.L_x_84) ;  /* 0x00000000000c1947 */ /* 0x000fea0003800000 */
[----:B------:R-:W1:Y:S02]  /*3350*/  LDG.E.U8 R67, desc[UR36][R2.64+0x29] ;  /* 0x0000292402437981 */ /* 0x000e64000c1e1100 */
[----:B-1----:R-:W-:-:S05]  /*3360*/  PRMT R11, R67, 0x8880, RZ ;  /* 0x00008880430b7816 */ /* 0x002fca00000000ff */
[----:B------:R-:W-:-:S07]  /*3370*/  IMAD R0, R11, R58, RZ ;  /* 0x0000003a0b007224 */ /* 0x000fce00078e02ff */
.L_x_84:
[----:B------:R-:W-:Y:S05]  /*3380*/  BSYNC B1 ;  /* 0x0000000000017941 */ /* 0x000fea0003800000 */
.L_x_83:
[----:B------:R-:W-:Y:S01]  /*3390*/  @!P1 IMAD R45, R45, R57, R0 ;  /* 0x000000392d2d9224 */ /* 0x000fe200078e0200 */
[----:B------:R-:W-:Y:S04]  /*33a0*/  BSSY B1, `(.L_x_85) ;  /* 0x0000006000017945 */ /* 0x000fe80003800000 */
[----:B------:R0:W-:Y:S01]  /*33b0*/  @!P1 STG.E.U8 desc[UR36][R6.64+0x29], R45 ;  /* 0x0000292d06009986 */ /* 0x0001e2000c101124 */
[----:B------:R-:W-:Y:S05]  /*33c0*/  @P3 BRA `(.L_x_86) ;  /* 0x00000000000c3947 */ /* 0x000fea0003800000 */
[----:B------:R-:W1:Y:S02]  /*33d0*/  LDG.E.U8 R67, desc[UR36][R8.64+0x28] ;  /* 0x0000282408437981 */ /* 0x000e64000c1e1100 */
[----:B-1----:R-:W-:-:S05]  /*33e0*/  PRMT R11, R67, 0x8880, RZ ;  /* 0x00008880430b7816 */ /* 0x002fca00000000ff */
[----:B------:R-:W-:-:S07]  /*33f0*/  IMAD R0, R11, R58, RZ ;  /* 0x0000003a0b007224 */ /* 0x000fce00078e02ff */
.L_x_86:
[----:B------:R-:W-:Y:S05]  /*3400*/  BSYNC B1 ;  /* 0x0000000000017941 */ /* 0x000fea0003800000 */
.L_x_85:
        /* <DEDUP_REMOVED lines=13> */
.L_x_88:
[----:B------:R-:W-:Y:S05]  /*34e0*/  BSYNC B1 ;  /* 0x0000000000017941 */ /* 0x000fea0003800000 */
.L_x_87:
[----:B------:R-:W-:Y:S01]  /*34f0*/  @!P2 IMAD R47, R47, R57, R0 ;  /* 0x000000392f2fa224 */ /* 0x000fe200078e0200 */
[----:B------:R-:W-:Y:S04]  /*3500*/  BSSY B1, `(.L_x_89) ;  /* 0x0000006000017945 */ /* 0x000fe80003800000 */
[----:B------:R0:W-:Y:S01]  /*3510*/  @!P2 STG.E.U8 desc[UR36][R4.64+0x29], R47 ;  /* 0x0000292f0400a986 */ /* 0x0001e2000c101124 */
[----:B------:R-:W-:Y:S05]  /*3520*/  @P4 BRA `(.L_x_90) ;  /* 0x00000000000c4947 */ /* 0x000fea0003800000 */
[----:B------:R-:W1:Y:S02]  /*3530*/  LDG.E.U8 R67, desc[UR36][R2.64+0x30] ;  /* 0x0000302402437981 */ /* 0x000e64000c1e1100 */
[----:B-1----:R-:W-:-:S05]  /*3540*/  PRMT R11, R67, 0x8880, RZ ;  /* 0x00008880430b7816 */ /* 0x002fca00000000ff */
[----:B------:R-:W-:-:S07]  /*3550*/  IMAD R0, R11, R58, RZ ;  /* 0x0000003a0b007224 */ /* 0x000fce00078e02ff */
.L_x_90:
[----:B------:R-:W-:Y:S05]  /*3560*/  BSYNC B1 ;  /* 0x0000000000017941 */ /* 0x000fea0003800000 */
.L_x_89:
[----:B-1----:R-:W-:Y:S01]  /*3570*/  @!P4 IMAD R11, R48, R57, R0 ;  /* 0x00000039300bc224 */ /* 0x002fe200078e0200 */
[----:B------:R-:W-:Y:S04]  /*3580*/  BSSY B1, `(.L_x_91) ;  /* 0x0000006000017945 */ /* 0x000fe80003800000 */
[----:B------:R1:W-:Y:S01]  /*3590*/  @!P4 STG.E.U8 desc[UR36][R6.64+0x30], R11 ;  /* 0x0000300b0600c986 */ /* 0x0003e2000c101124 */
[----:B------:R-:W-:Y:S05]  /*35a0*/  @P3 BRA `(.L_x_92) ;  /* 0x00000000000c3947 */ /* 0x000fea0003800000 */
[----:B------:R-:W1:Y:S02]  /*35b0*/  LDG.E.U8 R67, desc[UR36][R2.64+0x31] ;  /* 0x0000312402437981 */ /* 0x000e64000c1e1100 */
[----:B-1----:R-:W-:-:S05]  /*35c0*/  PRMT R11, R67, 0x8880, RZ ;  /* 0x00008880430b7816 */ /* 0x002fca00000000ff */
[----:B------:R-:W-:-:S07]  /*35d0*/  IMAD R0, R11, R58, RZ ;  /* 0x0000003a0b007224 */ /* 0x000fce00078e02ff */
.L_x_92:
[----:B------:R-:W-:Y:S05]  /*35e0*/  BSYNC B1 ;  /* 0x0000000000017941 */ /* 0x000fea0003800000 */
.L_x_91:
[----:B------:R-:W-:Y:S01]  /*35f0*/  @!P3 IMAD R49, R49, R57, R0 ;  /* 0x000000393131b224 */ /* 0x000fe200078e0200 */
[----:B------:R-:W-:Y:S04]  /*3600*/  BSSY B1, `(.L_x_93) ;  /* 0x0000006000017945 */ /* 0x000fe80003800000 */
[----:B------:R0:W-:Y:S01]  /*3610*/  @!P3 STG.E.U8 desc[UR36][R6.64+0x31], R49 ;  /* 0x000031310600b986 */ /* 0x0001e2000c101124 */
[----:B------:R-:W-:Y:S05]  /*3620*/  @P1 BRA `(.L_x_94) ;  /* 0x00000000000c1947 */ /* 0x000fea0003800000 */
[----:B------:R-:W1:Y:S02]  /*3630*/  LDG.E.U8 R67, desc[UR36][R8.64+0x30] ;  /* 0x0000302408437981 */ /* 0x000e64000c1e1100 */
[----:B-1----:R-:W-:-:S05]  /*3640*/  PRMT R11, R67, 0x8880, RZ ;  /* 0x00008880430b7816 */ /* 0x002fca00000000ff */
[----:B------:R-:W-:-:S07]  /*3650*/  IMAD R0, R11, R58, RZ ;  /* 0x0000003a0b007224 */ /* 0x000fce00078e02ff */
.L_x_94:
[----:B------:R-:W-:Y:S05]  /*3660*/  BSYNC B1 ;  /* 0x0000000000017941 */ /* 0x000fea0003800000 */
.L_x_93:
        /* <DEDUP_REMOVED lines=13> */
.L_x_96:
[----:B------:R-:W-:Y:S05]  /*3740*/  BSYNC B1 ;  /* 0x0000000000017941 */ /* 0x000fea0003800000 */
.L_x_95:
[----:B------:R-:W-:Y:S01]  /*3750*/  @!P0 IMAD R51, R51, R57, R0 ;  /* 0x0000003933338224 */ /* 0x000fe200078e0200 */
[----:B------:R-:W-:Y:S04]  /*3760*/  BSSY B1, `(.L_x_97) ;  /* 0x0000006000017945 */ /* 0x000fe80003800000 */
[----:B------:R0:W-:Y:S01]  /*3770*/  @!P0 STG.E.U8 desc[UR36][R4.64+0x31], R51 ;  /* 0x0000313304008986 */ /* 0x0001e2000c101124 */
[----:B------:R-:W-:Y:S05]  /*3780*/  @P4 BRA `(.L_x_98) ;  /* 0x00000000000c4947 */ /* 0x000fea0003800000 */
[----:B------:R-:W1:Y:S02]  /*3790*/  LDG.E.U8 R67, desc[UR36][R2.64+0x38] ;  /* 0x0000382402437981 */ /* 0x000e64000c1e1100 */
[----:B-1----:R-:W-:-:S05]  /*37a0*/  PRMT R11, R67, 0x8880, RZ ;  /* 0x00008880430b7816 */ /* 0x002fca00000000ff */
[----:B------:R-:W-:-:S07]  /*37b0*/  IMAD R0, R11, R58, RZ ;  /* 0x0000003a0b007224 */ /* 0x000fce00078e02ff */
.L_x_98:
[----:B------:R-:W-:Y:S05]  /*37c0*/  BSYNC B1 ;  /* 0x0000000000017941 */ /* 0x000fea0003800000 */
.L_x_97:
[----:B-1----:R-:W-:Y:S01]  /*37d0*/  @!P4 IMAD R11, R52, R57, R0 ;  /* 0x00000039340bc224 */ /* 0x002fe200078e0200 */
[----:B------:R-:W-:Y:S04]  /*37e0*/  BSSY B1, `(.L_x_99) ;  /* 0x0000006000017945 */ /* 0x000fe80003800000 */
[----:B------:R1:W-:Y:S01]  /*37f0*/  @!P4 STG.E.U8 desc[UR36][R6.64+0x38], R11 ;  /* 0x0000380b0600c986 */ /* 0x0003e2000c101124 */
[----:B------:R-:W-:Y:S05]  /*3800*/  @P1 BRA `(.L_x_100) ;  /* 0x00000000000c1947 */ /* 0x000fea0003800000 */
[----:B------:R-:W1:Y:S02]  /*3810*/  LDG.E.U8 R67, desc[UR36][R2.64+0x39] ;  /* 0x0000392402437981 */ /* 0x000e64000c1e1100 */
[----:B-1----:R-:W-:-:S05]  /*3820*/  PRMT R11, R67, 0x8880, RZ ;  /* 0x00008880430b7816 */ /* 0x002fca00000000ff */
[----:B------:R-:W-:-:S07]  /*3830*/  IMAD R0, R11, R58, RZ ;  /* 0x0000003a0b007224 */ /* 0x000fce00078e02ff */
.L_x_100:
[----:B------:R-:W-:Y:S05]  /*3840*/  BSYNC B1 ;  /* 0x0000000000017941 */ /* 0x000fea0003800000 */
.L_x_99:
[----:B------:R-:W-:Y:S01]  /*3850*/  @!P1 IMAD R53, R53, R57, R0 ;  /* 0x0000003935359224 */ /* 0x000fe200078e0200 */
[----:B------:R-:W-:Y:S04]  /*3860*/  BSSY B1, `(.L_x_101) ;  /* 0x0000006000017945 */ /* 0x000fe80003800000 */
[----:B------:R0:W-:Y:S01]  /*3870*/  @!P1 STG.E.U8 desc[UR36][R6.64+0x39], R53 ;  /* 0x0000393506009986 */ /* 0x0001e2000c101124 */
[----:B------:R-:W-:Y:S05]  /*3880*/  @P3 BRA `(.L_x_102) ;  /* 0x00000000000c3947 */ /* 0x000fea0003800000 */
[----:B------:R-:W0:Y:S02]  /*3890*/  LDG.E.U8 R67, desc[UR36][R8.64+0x38] ;  /* 0x0000382408437981 */ /* 0x000e24000c1e1100 */
[----:B0-----:R-:W-:-:S05]  /*38a0*/  PRMT R3, R67, 0x8880, RZ ;  /* 0x0000888043037816 */ /* 0x001fca00000000ff */
[----:B------:R-:W-:-:S07]  /*38b0*/  IMAD R0, R3, R58, RZ ;  /* 0x0000003a03007224 */ /* 0x000fce00078e02ff */
.L_x_102:
[----:B------:R-:W-:Y:S05]  /*38c0*/  BSYNC B1 ;  /* 0x0000000000017941 */ /* 0x000fea0003800000 */
.L_x_101:
[----:B0-----:R-:W-:Y:S01]  /*38d0*/  @!P3 IMAD R3, R54, R57, R0 ;  /* 0x000000393603b224 */ /* 0x001fe200078e0200 */
[----:B------:R-:W-:Y:S01]  /*38e0*/  ISETP.LT.OR P2, PT, R14, 0x9, !P2 ;  /* 0x000000090e00780c */ /* 0x000fe20005741670 */
[----:B------:R-:W-:Y:S03]  /*38f0*/  BSSY B1, `(.L_x_103) ;  /* 0x0000006000017945 */ /* 0x000fe60003800000 */
[----:B------:R0:W-:Y:S09]  /*3900*/  @!P3 STG.E.U8 desc[UR36][R4.64+0x38], R3 ;  /* 0x000038030400b986 */ /* 0x0001f2000c101124 */
[----:B------:R-:W-:Y:S05]  /*3910*/  @P2 BRA `(.L_x_104) ;  /* 0x00000000000c2947 */ /* 0x000fea0003800000 */
[----:B------:R-:W0:Y:S02]  /*3920*/  LDG.E.U8 R67, desc[UR36][R8.64+0x39] ;  /* 0x0000392408437981 */ /* 0x000e24000c1e1100 */
[----:B0-----:R-:W-:-:S05]  /*3930*/  PRMT R3, R67, 0x8880, RZ ;  /* 0x0000888043037816 */ /* 0x001fca00000000ff */
[----:B------:R-:W-:-:S07]  /*3940*/  IMAD R0, R3, R58, RZ ;  /* 0x0000003a03007224 */ /* 0x000fce00078e02ff */
.L_x_104:
[----:B------:R-:W-:Y:S05]  /*3950*/  BSYNC B1 ;  /* 0x0000000000017941 */ /* 0x000fea0003800000 */
.L_x_103:
[----:B------:R-:W-:Y:S01]  /*3960*/  IMAD R55, R55, R57, R0 ;  /* 0x0000003937377224 */ /* 0x000fe200078e0200 */
[----:B------:R-:W-:Y:S06]  /*3970*/  @P2 BRA `(.L_x_105) ;  /* 0x0000000400c82947 */ /* 0x000fec0003800000 */
[----:B------:R0:W-:Y:S01]  /*3980*/  STG.E.U8 desc[UR36][R4.64+0x39], R55 ;  /* 0x0000393704007986 */ /* 0x0001e2000c101124 */
[----:B------:R-:W-:Y:S05]  /*3990*/  BRA `(.L_x_105) ;  /* 0x0000000400c07947 */ /* 0x000fea0003800000 */
.L_x_40:
[C---:B------:R-:W-:Y:S02]  /*39a0*/  ISETP.GE.AND P0, PT, R19.reuse, 0x2, PT ;  /* 0x000000021300780c */ /* 0x040fe40003f06270 */
[----:B------:R-:W-:Y:S02]  /*39b0*/  ISETP.GE.AND P2, PT, R19, 0x1, PT ;  /* 0x000000011300780c */ /* 0x000fe40003f46270 */
[C---:B------:R-:W-:Y:S02]  /*39c0*/  ISETP.LT.OR P3, PT, R14.reuse, 0x1, !P0 ;  /* 0x000000010e00780c */ /* 0x040fe40004761670 */
[C---:B------:R-:W-:Y:S02]  /*39d0*/  ISETP.LT.OR P1, PT, R14.reuse, 0x1, !P2 ;  /* 0x000000010e00780c */ /* 0x040fe40005721670 */
[C---:B------:R-:W-:Y:S02]  /*39e0*/  ISETP.LT.OR P2, PT, R14.reuse, 0x9, !P2 ;  /* 0x000000090e00780c */ /* 0x040fe40005741670 */
[----:B------:R-:W-:-:S07]  /*39f0*/  ISETP.LT.OR P0, PT, R14, 0x9, !P0 ;  /* 0x000000090e00780c */ /* 0x000fce0004701670 */
[-C--:B------:R-:W-:Y:S02]  /*3a00*/  @!P3 IMAD R25, R25, R57.reuse, RZ ;  /* 0x000000391919b224 */ /* 0x080fe400078e02ff */
[-C--:B------:R-:W-:Y:S02]  /*3a10*/  @!P1 IMAD R3, R24, R57.reuse, RZ ;  /* 0x0000003918039224 */ /* 0x080fe400078e02ff */
[-C--:B------:R-:W-:Y:S01]  /*3a20*/  @!P2 IMAD R9, R26, R57.reuse, RZ ;  /* 0x000000391a09a224 */ /* 0x080fe200078e02ff */
[----:B------:R-:W-:Y:S01]  /*3a30*/  @!P3 STG.E.U8 desc[UR36][R6.64+0x1], R25 ;  /* 0x000001190600b986 */ /* 0x000fe2000c101124 */
[----:B------:R-:W-:Y:S01]  /*3a40*/  ISETP.GE.AND P3, PT, R19, 0x9, PT ;  /* 0x000000091300780c */ /* 0x000fe20003f66270 */
[----:B------:R-:W-:Y:S02]  /*3a50*/  @!P0 IMAD R27, R27, R57, RZ ;  /* 0x000000391b1b8224 */ /* 0x000fe400078e02ff */
[----:B------:R0:W-:Y:S01]  /*3a60*/  @!P1 STG.E.U8 desc[UR36][R6.64], R3 ;  /* 0x0000000306009986 */ /* 0x0001e2000c101124 */
[----:B------:R-:W-:-:S03]  /*3a70*/  ISETP.GE.AND P1, PT, R19, 0xa, PT ;  /* 0x0000000a1300780c */ /* 0x000fc60003f26270 */
[----:B------:R1:W-:Y:S01]  /*3a80*/  @!P2 STG.E.U8 desc[UR36][R4.64], R9 ;  /* 0x000000090400a986 */ /* 0x0003e2000c101124 */
[C---:B------:R-:W-:Y:S02]  /*3a90*/  ISETP.LT.OR P2, PT, R14.reuse, 0x1, !P3 ;  /* 0x000000010e00780c */ /* 0x040fe40005f41670 */
[C---:B------:R-:W-:Y:S01]  /*3aa0*/  ISETP.LT.OR P4, PT, R14.reuse, 0x1, !P1 ;  /* 0x000000010e00780c */ /* 0x040fe20004f81670 */
[----:B------:R-:W-:Y:S01]  /*3ab0*/  @!P0 STG.E.U8 desc[UR36][R4.64+0x1], R27 ;  /* 0x0000011b04008986 */ /* 0x000fe2000c101124 */
[C---:B------:R-:W-:Y:S02]  /*3ac0*/  ISETP.LT.OR P3, PT, R14.reuse, 0x9, !P3 ;  /* 0x000000090e00780c */ /* 0x040fe40005f61670 */
[----:B------:R-:W-:Y:S02]  /*3ad0*/  ISETP.GE.AND P0, PT, R19, 0x12, PT ;  /* 0x000000121300780c */ /* 0x000fe40003f06270 */
[----:B------:R-:W-:-:S05]  /*3ae0*/  ISETP.LT.OR P1, PT, R14, 0x9, !P1 ;  /* 0x000000090e00780c */ /* 0x000fca0004f21670 */
[-C--:B------:R-:W-:Y:S02]  /*3af0*/  @!P2 IMAD R11, R28, R57.reuse, RZ ;  /* 0x000000391c0ba224 */ /* 0x080fe400078e02ff */
[-C--:B------:R-:W-:Y:S02]  /*3b00*/  @!P4 IMAD R29, R29, R57.reuse, RZ ;  /* 0x000000391d1dc224 */ /* 0x080fe400078e02ff */
[-C--:B0-----:R-:W-:Y:S01]  /*3b10*/  @!P3 IMAD R3, R30, R57.reuse, RZ ;  /* 0x000000391e03b224 */ /* 0x081fe200078e02ff */
[----:B------:R0:W-:Y:S01]  /*3b20*/  @!P2 STG.E.U8 desc[UR36][R6.64+0x8], R11 ;  /* 0x0000080b0600a986 */ /* 0x0001e2000c101124 */
[----:B------:R-:W-:Y:S02]  /*3b30*/  ISETP.GE.AND P2, PT, R19, 0x11, PT ;  /* 0x000000111300780c */ /* 0x000fe40003f46270 */
[----:B------:R-:W-:Y:S01]  /*3b40*/  @!P1 IMAD R31, R31, R57, RZ ;  /* 0x000000391f1f9224 */ /* 0x000fe200078e02ff */
[----:B------:R-:W-:Y:S01]  /*3b50*/  @!P4 STG.E.U8 desc[UR36][R6.64+0x9], R29 ;  /* 0x0000091d0600c986 */ /* 0x000fe2000c101124 */
[----:B------:R-:W-:-:S02]  /*3b60*/  ISETP.LT.OR P4, PT, R14, 0x1, !P0 ;  /* 0x000000010e00780c */ /* 0x000fc40004781670 */
[C---:B------:R-:W-:Y:S01]  /*3b70*/  ISETP.LT.OR P0, PT, R14.reuse, 0x9, !P0 ;  /* 0x000000090e00780c */ /* 0x040fe20004701670 */
[----:B------:R2:W-:Y:S01]  /*3b80*/  @!P3 STG.E.U8 desc[UR36][R4.64+0x8], R3 ;  /* 0x000008030400b986 */ /* 0x0005e2000c101124 */
[C---:B------:R-:W-:Y:S02]  /*3b90*/  ISETP.LT.OR P3, PT, R14.reuse, 0x1, !P2 ;  /* 0x000000010e00780c */ /* 0x040fe40005761670 */
[----:B------:R-:W-:Y:S01]  /*3ba0*/  ISETP.LT.OR P2, PT, R14, 0x9, !P2 ;  /* 0x000000090e00780c */ /* 0x000fe20005741670 */
[----:B------:R-:W-:Y:S01]  /*3bb0*/  @!P1 STG.E.U8 desc[UR36][R4.64+0x9], R31 ;  /* 0x0000091f04009986 */ /* 0x000fe2000c101124 */
[----:B------:R-:W-:-:S05]  /*3bc0*/  ISETP.GE.AND P1, PT, R19, 0x1a, PT ;  /* 0x0000001a1300780c */ /* 0x000fca0003f26270 */
[-C--:B------:R-:W-:Y:S02]  /*3bd0*/  @!P4 IMAD R33, R33, R57.reuse, RZ ;  /* 0x000000392121c224 */ /* 0x080fe400078e02ff */
[-C--:B------:R-:W-:Y:S02]  /*3be0*/  @!P0 IMAD R35, R35, R57.reuse, RZ ;  /* 0x0000003923238224 */ /* 0x080fe400078e02ff */
[-C--:B-1----:R-:W-:Y:S01]  /*3bf0*/  @!P3 IMAD R9, R32, R57.reuse, RZ ;  /* 0x000000392009b224 */ /* 0x082fe200078e02ff */
[----:B------:R-:W-:Y:S01]  /*3c00*/  @!P4 STG.E.U8 desc[UR36][R6.64+0x11], R33 ;  /* 0x000011210600c986 */ /* 0x000fe2000c101124 */
[----:B0-----:R-:W-:Y:S01]  /*3c10*/  @!P2 IMAD R11, R34, R57, RZ ;  /* 0x00000039220ba224 */ /* 0x001fe200078e02ff */
[----:B------:R-:W-:Y:S02]  /*3c20*/  ISETP.LT.OR P4, PT, R14, 0x1, !P1 ;  /* 0x000000010e00780c */ /* 0x000fe40004f81670 */
[----:B------:R0:W-:Y:S01]  /*3c30*/  @!P3 STG.E.U8 desc[UR36][R6.64+0x10], R9 ;  /* 0x000010090600b986 */ /* 0x0001e2000c101124 */
[----:B------:R-:W-:-:S02]  /*3c40*/  ISETP.GE.AND P3, PT, R19, 0x19, PT ;  /* 0x000000191300780c */ /* 0x000fc40003f66270 */
[C---:B------:R-:W-:Y:S01]  /*3c50*/  ISETP.LT.OR P1, PT, R14.reuse, 0x9, !P1 ;  /* 0x000000090e00780c */ /* 0x040fe20004f21670 */
[----:B------:R1:W-:Y:S01]  /*3c60*/  @!P2 STG.E.U8 desc[UR36][R4.64+0x10], R11 ;  /* 0x0000100b0400a986 */ /* 0x0003e2000c101124 */
[C---:B------:R-:W-:Y:S02]  /*3c70*/  ISETP.LT.OR P2, PT, R14.reuse, 0x1, !P3 ;  /* 0x000000010e00780c */ /* 0x040fe40005f41670 */
[----:B------:R-:W-:Y:S01]  /*3c80*/  ISETP.LT.OR P3, PT, R14, 0x9, !P3 ;  /* 0x000000090e00780c */ /* 0x000fe20005f61670 */
[----:B------:R-:W-:Y:S01]  /*3c90*/  @!P0 STG.E.U8 desc[UR36][R4.64+0x11], R35 ;  /* 0x0000112304008986 */ /* 0x000fe2000c101124 */
[----:B------:R-:W-:Y:S02]  /*3ca0*/  ISETP.GE.AND P0, PT, R19, 0x22, PT ;  /* 0x000000221300780c */ /* 0x000fe40003f06270 */
[----:B------:R-:W-:-:S05]  /*3cb0*/  @!P4 IMAD R37, R37, R57, RZ ;  /* 0x000000392525c224 */ /* 0x000fca00078e02ff */
[----:B------:R-:W-:Y:S01]  /*3cc0*/  @!P4 STG.E.U8 desc[UR36][R6.64+0x19], R37 ;  /* 0x000019250600c986 */ /* 0x000fe2000c101124 */
[-C--:B------:R-:W-:Y:S02]  /*3cd0*/  @!P1 IMAD R39, R39, R57.reuse, RZ ;  /* 0x0000003927279224 */ /* 0x080fe400078e02ff */
[-C--:B--2---:R-:W-:Y:S02]  /*3ce0*/  @!P2 IMAD R3, R36, R57.reuse, RZ ;  /* 0x000000392403a224 */ /* 0x084fe400078e02ff */
[----:B0-----:R-:W-:-:S03]  /*3cf0*/  @!P3 IMAD R9, R38, R57, RZ ;  /* 0x000000392609b224 */ /* 0x001fc600078e02ff */
[----:B------:R0:W-:Y:S01]  /*3d00*/  @!P2 STG.E.U8 desc[UR36][R6.64+0x18], R3 ;  /* 0x000018030600a986 */ /* 0x0001e2000c101124 */
[----:B------:R-:W-:-:S03]  /*3d10*/  ISETP.GE.AND P2, PT, R19, 0x21, PT ;  /* 0x000000211300780c */ /* 0x000fc60003f46270 */
[----:B------:R2:W-:Y:S01]  /*3d20*/  @!P3 STG.E.U8 desc[UR36][R4.64+0x18], R9 ;  /* 0x000018090400b986 */ /* 0x0005e2000c101124 */
[C---:B------:R-:W-:Y:S02]  /*3d30*/  ISETP.LT.OR P3, PT, R14.reuse, 0x1, !P0 ;  /* 0x000000010e00780c */ /* 0x040fe40004761670 */
[C---:B------:R-:W-:Y:S01]  /*3d40*/  ISETP.LT.OR P4, PT, R14.reuse, 0x1, !P2 ;  /* 0x000000010e00780c */ /* 0x040fe20005781670 */
[----:B------:R-:W-:Y:S01]  /*3d50*/  @!P1 STG.E.U8 desc[UR36][R4.64+0x19], R39 ;  /* 0x0000192704009986 */ /* 0x000fe2000c101124 */
[----:B------:R-:W-:Y:S02]  /*3d60*/  ISETP.LT.OR P2, PT, R14, 0x9, !P2 ;  /* 0x000000090e00780c */ /* 0x000fe40005741670 */
[----:B------:R-:W-:-:S07]  /*3d70*/  ISETP.GE.AND P1, PT, R19, 0x29, PT ;  /* 0x000000291300780c */ /* 0x000fce0003f26270 */
[-C--:B------:R-:W-:Y:S02]  /*3d80*/  @!P3 IMAD R41, R41, R57.reuse, RZ ;  /* 0x000000392929b224 */ /* 0x080fe400078e02ff */
[-C--:B-1----:R-:W-:Y:S02]  /*3d90*/  @!P4 IMAD R11, R40, R57.reuse, RZ ;  /* 0x00000039280bc224 */ /* 0x082fe400078e02ff */
[----:B0-----:R-:W-:Y:S01]  /*3da0*/  @!P2 IMAD R3, R42, R57, RZ ;  /* 0x000000392a03a224 */ /* 0x001fe200078e02ff */
[----:B------:R-:W-:Y:S01]  /*3db0*/  @!P3 STG.E.U8 desc[UR36][R6.64+0x21], R41 ;  /* 0x000021290600b986 */ /* 0x000fe2000c101124 */
[C---:B------:R-:W-:Y:S02]  /*3dc0*/  ISETP.LT.OR P3, PT, R14.reuse, 0x9, !P0 ;  /* 0x000000090e00780c */ /* 0x040fe40004761670 */
[----:B------:R-:W-:Y:S01]  /*3dd0*/  ISETP.GE.AND P0, PT, R19, 0x2a, PT ;  /* 0x0000002a1300780c */ /* 0x000fe20003f06270 */
[----:B------:R0:W-:Y:S01]  /*3de0*/  @!P4 STG.E.U8 desc[UR36][R6.64+0x20], R11 ;  /* 0x0000200b0600c986 */ /* 0x0001e2000c101124 */
[----:B------:R-:W-:-:S02]  /*3df0*/  ISETP.LT.OR P4, PT, R14, 0x1, !P1 ;  /* 0x000000010e00780c */ /* 0x000fc40004f81670 */
[C---:B------:R-:W-:Y:S01]  /*3e00*/  ISETP.LT.OR P1, PT, R14.reuse, 0x9, !P1 ;  /* 0x000000090e00780c */ /* 0x040fe20004f21670 */
[----:B------:R1:W-:Y:S01]  /*3e10*/  @!P2 STG.E.U8 desc[UR36][R4.64+0x20], R3 ;  /* 0x000020030400a986 */ /* 0x0003e2000c101124 */
[C---:B------:R-:W-:Y:S02]  /*3e20*/  ISETP.LT.OR P2, PT, R14.reuse, 0x1, !P0 ;  /* 0x000000010e00780c */ /* 0x040fe40004741670 */
[----:B------:R-:W-:-:S03]  /*3e30*/  ISETP.LT.OR P0, PT, R14, 0x9, !P0 ;  /* 0x000000090e00780c */ /* 0x000fc60004701670 */
[----:B------:R-:W-:-:S04]  /*3e40*/  @!P3 IMAD R43, R43, R57, RZ ;  /* 0x000000392b2bb224 */ /* 0x000fc800078e02ff */
[-C--:B--2---:R-:W-:Y:S01]  /*3e50*/  @!P4 IMAD R9, R44, R57.reuse, RZ ;  /* 0x000000392c09c224 */ /* 0x084fe200078e02ff */
[----:B------:R-:W-:Y:S01]  /*3e60*/  @!P3 STG.E.U8 desc[UR36][R4.64+0x21], R43 ;  /* 0x0000212b0400b986 */ /* 0x000fe2000c101124 */
[----:B------:R-:W-:Y:S01]  /*3e70*/  ISETP.GE.AND P3, PT, R19, 0x31, PT ;  /* 0x000000311300780c */ /* 0x000fe20003f66270 */
[-C--:B0-----:R-:W-:Y:S02]  /*3e80*/  @!P1 IMAD R11, R46, R57.reuse, RZ ;  /* 0x000000392e0b9224 */ /* 0x081fe400078e02ff */
[-C--:B------:R-:W-:Y:S01]  /*3e90*/  @!P2 IMAD R45, R45, R57.reuse, RZ ;  /* 0x000000392d2da224 */ /* 0x080fe200078e02ff */
[----:B------:R0:W-:Y:S01]  /*3ea0*/  @!P4 STG.E.U8 desc[UR36][R6.64+0x28], R9 ;  /* 0x000028090600c986 */ /* 0x0001e2000c101124 */
[C---:B------:R-:W-:Y:S01]  /*3eb0*/  ISETP.LT.OR P4, PT, R14.reuse, 0x1, !P3 ;  /* 0x000000010e00780c */ /* 0x040fe20005f81670 */
[----:B------:R-:W-:Y:S01]  /*3ec0*/  @!P0 IMAD R47, R47, R57, RZ ;  /* 0x000000392f2f8224 */ /* 0x000fe200078e02ff */
[----:B------:R-:W-:Y:S01]  /*3ed0*/  ISETP.LT.OR P3, PT, R14, 0x9, !P3 ;  /* 0x000000090e00780c */ /* 0x000fe20005f61670 */
[----:B------:R-:W-:Y:S01]  /*3ee0*/  @!P2 STG.E.U8 desc[UR36][R6.64+0x29], R45 ;  /* 0x0000292d0600a986 */ /* 0x000fe2000c101124 */
[----:B------:R-:W-:-:S03]  /*3ef0*/  ISETP.GE.AND P2, PT, R19, 0x32, PT ;  /* 0x000000321300780c */ /* 0x000fc60003f46270 */
[----:B------:R-:W-:Y:S01]  /*3f00*/  @!P1 STG.E.U8 desc[UR36][R4.64+0x28], R11 ;  /* 0x0000280b04009986 */ /* 0x000fe2000c101124 */
[C---:B------:R-:W-:Y:S02]  /*3f10*/  ISETP.LT.OR P1, PT, R14.reuse, 0x1, !P2 ;  /* 0x000000010e00780c */ /* 0x040fe40005721670 */
[----:B------:R-:W-:Y:S01]  /*3f20*/  ISETP.LT.OR P2, PT, R14, 0x9, !P2 ;  /* 0x000000090e00780c */ /* 0x000fe20005741670 */
[----:B------:R-:W-:Y:S01]  /*3f30*/  @!P0 STG.E.U8 desc[UR36][R4.64+0x29], R47 ;  /* 0x0000292f04008986 */ /* 0x000fe2000c101124 */
[----:B------:R-:W-:Y:S01]  /*3f40*/  ISETP.GE.AND P0, PT, R19, 0x3a, PT ;  /* 0x0000003a1300780c */ /* 0x000fe20003f06270 */
[-C--:B-1----:R-:W-:Y:S02]  /*3f50*/  @!P4 IMAD R3, R48, R57.reuse, RZ ;  /* 0x000000393003c224 */ /* 0x082fe400078e02ff */
[----:B0-----:R-:W-:-:S03]  /*3f60*/  @!P3 IMAD R9, R50, R57, RZ ;  /* 0x000000393209b224 */ /* 0x001fc600078e02ff */
[----:B------:R0:W-:Y:S01]  /*3f70*/  @!P4 STG.E.U8 desc[UR36][R6.64+0x30], R3 ;  /* 0x000030030600c986 */ /* 0x0001e2000c101124 */
[----:B------:R-:W-:Y:S02]  /*3f80*/  ISETP.GE.AND P4, PT, R19, 0x39, PT ;  /* 0x000000391300780c */ /* 0x000fe40003f86270 */
[-C--:B------:R-:W-:Y:S02]  /*3f90*/  @!P1 IMAD R49, R49, R57.reuse, RZ ;  /* 0x0000003931319224 */ /* 0x080fe400078e02ff */
[----:B------:R-:W-:-:S03]  /*3fa0*/  @!P2 IMAD R51, R51, R57, RZ ;  /* 0x000000393333a224 */ /* 0x000fc600078e02ff */
[----:B------:R1:W-:Y:S01]  /*3fb0*/  @!P1 STG.E.U8 desc[UR36][R6.64+0x31], R49 ;  /* 0x0000313106009986 */ /* 0x0003e2000c101124 */
[C---:B------:R-:W-:Y:S02]  /*3fc0*/  ISETP.LT.OR P1, PT, R14.reuse, 0x1, !P0 ;  /* 0x000000010e00780c */ /* 0x040fe40004721670 */
[C---:B------:R-:W-:Y:S01]  /*3fd0*/  ISETP.LT.OR P0, PT, R14.reuse, 0x9, !P0 ;  /* 0x000000090e00780c */ /* 0x040fe20004701670 */
[----:B------:R1:W-:Y:S01]  /*3fe0*/  @!P3 STG.E.U8 desc[UR36][R4.64+0x30], R9 ;  /* 0x000030090400b986 */ /* 0x0003e2000c101124 */
[C---:B------:R-:W-:Y:S02]  /*3ff0*/  ISETP.LT.OR P3, PT, R14.reuse, 0x1, !P4 ;  /* 0x000000010e00780c */ /* 0x040fe40006761670 */
[----:B------:R-:W-:Y:S01]  /*4000*/  ISETP.LT.OR P4, PT, R14, 0x9, !P4 ;  /* 0x000000090e00780c */ /* 0x000fe20006781670 */
[----:B------:R1:W-:Y:S06]  /*4010*/  @!P2 STG.E.U8 desc[UR36][R4.64+0x31], R51 ;  /* 0x000031330400a986 */ /* 0x0003ec000c101124 */
[----:B------:R-:W-:-:S02]  /*4020*/  @!P1 IMAD R53, R53, R57, RZ ;  /* 0x0000003935359224 */ /* 0x000fc400078e02ff */
[-C--:B------:R-:W-:Y:S02]  /*4030*/  @!P0 IMAD R55, R55, R57.reuse, RZ ;  /* 0x0000003937378224 */ /* 0x080fe400078e02ff */
[-C--:B0-----:R-:W-:Y:S01]  /*4040*/  @!P3 IMAD R3, R52, R57.reuse, RZ ;  /* 0x000000393403b224 */ /* 0x081fe200078e02ff */
[----:B------:R1:W-:Y:S01]  /*4050*/  @!P1 STG.E.U8 desc[UR36][R6.64+0x39], R53 ;  /* 0x0000393506009986 */ /* 0x0003e2000c101124 */
[----:B------:R-:W-:-:S03]  /*4060*/  @!P4 IMAD R11, R54, R57, RZ ;  /* 0x00000039360bc224 */ /* 0x000fc600078e02ff */
[----:B------:R1:W-:Y:S04]  /*4070*/  @!P3 STG.E.U8 desc[UR36][R6.64+0x38], R3 ;  /* 0x000038030600b986 */ /* 0x0003e8000c101124 */
[----:B------:R1:W-:Y:S04]  /*4080*/  @!P4 STG.E.U8 desc[UR36][R4.64+0x38], R11 ;  /* 0x0000380b0400c986 */ /* 0x0003e8000c101124 */
[----:B------:R1:W-:Y:S02]  /*4090*/  @!P0 STG.E.U8 desc[UR36][R4.64+0x39], R55 ;  /* 0x0000393704008986 */ /* 0x0003e4000c101124 */
.L_x_105:
[----:B------:R-:W-:Y:S05]  /*40a0*/  BSYNC B0 ;  /* 0x0000000000007941 */ /* 0x000fea0003800000 */
.L_x_39:
[----:B01----:R-:W2:Y:S01]  /*40b0*/  LDL.64 R2, [R1] ;  /* 0x0000000001027983 */ /* 0x003ea20000100a00 */
[----:B------:R-:W-:Y:S01]  /*40c0*/  ULDC.64 UR4, c[0x0][0x650] ;  /* 0x0001940000047ab9 */ /* 0x000fe20000000a00 */
[----:B------:R0:W-:Y:S01]  /*40d0*/  SYNCS.ARRIVE.TRANS64.A1T0 RZ, [R65+UR47], RZ ;  /* 0x000000ff41ff79a7 */ /* 0x0001e2000810002f */
[----:B------:R-:W-:Y:S01]  /*40e0*/  PRMT R0, RZ, 0x7610, R0 ;  /* 0x00007610ff007816 */ /* 0x000fe20000000000 */
[----:B------:R-:W-:Y:S02]  /*40f0*/  IMAD.MOV.U32 R19, RZ, RZ, -0x1 ;  /* 0xffffffffff137424 */ /* 0x000fe400078e00ff */
[----:B------:R-:W-:Y:S01]  /*4100*/  IMAD.MOV.U32 R22, RZ, RZ, -0x1 ;  /* 0xffffffffff167424 */ /* 0x000fe200078e00ff */
[----:B--2---:R-:W-:-:S04]  /*4110*/  LEA R18, P0, R2, R18, 0x1 ;  /* 0x0000001202127211 */ /* 0x004fc800078008ff */
[----:B------:R-:W-:Y:S01]  /*4120*/  LEA.HI.X R17, R2, R17, R23, 0x1, P0 ;  /* 0x0000001102117211 */ /* 0x000fe200000f0c17 */
[----:B------:R-:W-:Y:S01]  /*4130*/  IMAD.MOV.U32 R2, RZ, RZ, -0x1 ;  /* 0xffffffffff027424 */ /* 0x000fe200078e00ff */
[----:B------:R-:W-:-:S04]  /*4140*/  ISETP.GE.U32.AND P0, PT, R18, UR4, PT ;  /* 0x0000000412007c0c */ /* 0x000fc8000bf06070 */
[----:B------:R-:W-:-:S13]  /*4150*/  ISETP.GE.U32.AND.EX P0, PT, R17, UR5, PT, P0 ;  /* 0x0000000511007c0c */ /* 0x000fda000bf06100 */
[----:B0-----:R-:W-:Y:S05]  /*4160*/  @P0 BRA `(.L_x_106) ;  /* 0x0000000400700947 */ /* 0x001fea0003800000 */
[----:B------:R-:W0:Y:S01]  /*4170*/  S2R R10, SR_CTAID.X ;  /* 0x00000000000a7919 */ /* 0x000e220000002500 */
[----:B------:R-:W1:Y:S01]  /*4180*/  LDC.64 R8, c[0x0][0x628] ;  /* 0x00018a00ff087b82 */ /* 0x000e620000000a00 */
[----:B------:R-:W-:Y:S01]  /*4190*/  ULDC UR4, c[0x0][0x150] ;  /* 0x0000540000047ab9 */ /* 0x000fe20000000800 */
[----:B----4-:R-:W-:Y:S01]  /*41a0*/  IMAD.MOV.U32 R6, RZ, RZ, R18 ;  /* 0x000000ffff067224 */ /* 0x010fe200078e0012 */
[----:B------:R-:W2:Y:S01]  /*41b0*/  S2R R20, SR_CTAID.Y ;  /* 0x0000000000147919 */ /* 0x000ea20000002600 */
[----:B------:R-:W-:-:S04]  /*41c0*/  IMAD.MOV.U32 R7, RZ, RZ, R17 ;  /* 0x000000ffff077224 */ /* 0x000fc800078e0011 */
[----:B------:R-:W4:Y:S08]  /*41d0*/  LDC R15, c[0x0][0x144] ;  /* 0x00005100ff0f7b82 */ /* 0x000f300000000800 */
[----:B------:R-:W2:Y:S08]  /*41e0*/  LDC R0, c[0x0][0x630] ;  /* 0x00018c00ff007b82 */ /* 0x000eb00000000800 */
[----:B------:R-:W2:Y:S01]  /*41f0*/  LDC.64 R12, c[0x0][0x620] ;  /* 0x00018800ff0c7b82 */ /* 0x000ea20000000a00 */
[----:B-1----:R-:W-:-:S04]  /*4200*/  ISETP.NE.U32.AND P0, PT, R8, RZ, PT ;  /* 0x000000ff0800720c */ /* 0x002fc80003f05070 */
[----:B------:R-:W-:Y:S02]  /*4210*/  ISETP.NE.AND.EX P0, PT, R9, RZ, PT, P0 ;  /* 0x000000ff0900720c */ /* 0x000fe40003f05300 */
[----:B0-----:R-:W-:-:S05]  /*4220*/  I2FP.F32.U32 R2, R10 ;  /* 0x0000000a00027245 */ /* 0x001fca0000201000 */
[----:B------:R-:W-:-:S04]  /*4230*/  FMUL R2, R2, UR4 ;  /* 0x0000000402027c20 */ /* 0x000fc80008400000 */
[----:B------:R0:W1:Y:S02]  /*4240*/  F2I.U32.TRUNC.NTZ R14, R2 ;  /* 0x00000002000e7305 */ /* 0x000064000020f000 */
[----:B----4-:R-:W-:Y:S05]  /*4250*/  @!P0 BRA `(.L_x_107) ;  /* 0x0000000000288947 */ /* 0x010fea0003800000 */
[----:B------:R-:W4:Y:S02]  /*4260*/  LDC R3, c[0x0][0x634] ;  /* 0x00018d00ff037b82 */ /* 0x000f240000000800 */
[----:B----4-:R-:W-:-:S05]  /*4270*/  IADD3 R7, P0, R18, R3, RZ ;  /* 0x0000000312077210 */ /* 0x010fca0007f1e0ff */
[----:B------:R-:W-:-:S04]  /*4280*/  IMAD.X R11, RZ, RZ, R17, P0 ;  /* 0x000000ffff0b7224 */ /* 0x000fc800000e0611 */
[----:B0-----:R-:W-:-:S04]  /*4290*/  IMAD.WIDE.U32 R2, R11, R8, RZ ;  /* 0x000000080b027225 */ /* 0x001fc800078e00ff */
[----:B---3--:R-:W-:-:S04]  /*42a0*/  IMAD.WIDE.U32 R4, P0, R7, R9, R2 ;  /* 0x0000000907047225 */ /* 0x008fc80007800002 */
[----:B------:R-:W-:-:S04]  /*42b0*/  IMAD.WIDE.U32 R2, R7, R8, RZ ;  /* 0x0000000807027225 */ /* 0x000fc800078e00ff */
[----:B------:R-:W-:Y:S01]  /*42c0*/  IMAD.X R7, RZ, RZ, RZ, P0 ;  /* 0x000000ffff077224 */ /* 0x000fe200000e06ff */
[----:B------:R-:W-:Y:S01]  /*42d0*/  IADD3 RZ, P0, R3, R4, RZ ;  /* 0x0000000403ff7210 */ /* 0x000fe20007f1e0ff */
[----:B------:R-:W-:-:S04]  /*42e0*/  IMAD.MOV.U32 R6, RZ, RZ, R5 ;  /* 0x000000ffff067224 */ /* 0x000fc800078e0005 */
[----:B------:R-:W-:-:S08]  /*42f0*/  IMAD.WIDE.U32.X R6, R11, R9, R6, P0 ;  /* 0x000000090b067225 */ /* 0x000fd000000e0406 */
.L_x_107:
[----:B---3--:R-:W3:Y:S01]  /*4300*/  LDC.64 R26, c[0x0][0x640] ;  /* 0x00019000ff1a7b82 */ /* 0x008ee20000000a00 */
[-C--:B--2---:R-:W-:Y:S01]  /*4310*/  SHF.R.U64 R11, R6, R0.reuse, R7 ;  /* 0x00000000060b7219 */ /* 0x084fe20000001207 */
[----:B------:R-:W-:Y:S01]  /*4320*/  IMAD.MOV.U32 R19, RZ, RZ, R17 ;  /* 0x000000ffff137224 */ /* 0x000fe200078e0011 */
[----:B------:R-:W-:Y:S01]  /*4330*/  SHF.R.U32.HI R0, RZ, R0, R7 ;  /* 0x00000000ff007219 */ /* 0x000fe20000011607 */
[----:B-1----:R-:W-:Y:S01]  /*4340*/  IMAD.MOV R14, RZ, RZ, -R14 ;  /* 0x000000ffff0e7224 */ /* 0x002fe200078e0a0e */
[----:B------:R-:W-:Y:S01]  /*4350*/  IADD3 R5, P0, RZ, -R11, RZ ;  /* 0x8000000bff057210 */ /* 0x000fe20007f1e0ff */
[----:B------:R-:W-:Y:S01]  /*4360*/  ULDC UR4, c[0x0][0x154] ;  /* 0x0000550000047ab9 */ /* 0x000fe20000000800 */
[----:B------:R-:W-:Y:S01]  /*4370*/  IMAD.MOV.U32 R7, RZ, RZ, 0x1 ;  /* 0x00000001ff077424 */ /* 0x000fe200078e00ff */
[----:B------:R-:W1:Y:S01]  /*4380*/  LDC R4, c[0x0][0x618] ;  /* 0x00018600ff047b82 */ /* 0x000e620000000800 */
[----:B------:R-:W-:Y:S02]  /*4390*/  IMAD R22, R15, R14, R10 ;  /* 0x0000000e0f167224 */ /* 0x000fe400078e020a */
[----:B------:R-:W-:-:S04]  /*43a0*/  IMAD.X R3, RZ, RZ, ~R0, P0 ;  /* 0x000000ffff037224 */ /* 0x000fc800000e0e00 */
[-C--:B------:R-:W-:Y:S01]  /*43b0*/  IMAD R0, R3, R12.reuse, RZ ;  /* 0x0000000c03007224 */ /* 0x080fe200078e02ff */
[----:B------:R-:W2:Y:S01]  /*43c0*/  LDC R6, c[0x0][0x608] ;  /* 0x00018200ff067b82 */ /* 0x000ea20000000800 */
[----:B0-----:R-:W-:-:S04]  /*43d0*/  IMAD.WIDE.U32 R2, R5, R12, R18 ;  /* 0x0000000c05027225 */ /* 0x001fc800078e0012 */
[----:B------:R-:W-:Y:S01]  /*43e0*/  IMAD R5, R5, R13, R0 ;  /* 0x0000000d05057224 */ /* 0x000fe200078e0200 */
[----:B------:R-:W-:Y:S02]  /*43f0*/  I2FP.F32.U32 R0, R20 ;  /* 0x0000001400007245 */ /* 0x000fe40000201000 */
[----:B------:R-:W0:Y:S01]  /*4400*/  LDC R24, c[0x0][0x658] ;  /* 0x00019600ff187b82 */ /* 0x000e220000000800 */
[----:B------:R-:W-:Y:S01]  /*4410*/  IMAD.IADD R3, R3, 0x1, R5 ;  /* 0x0000000103037824 */ /* 0x000fe200078e0205 */
[----:B---3--:R-:W-:Y:S01]  /*4420*/  ISETP.NE.U32.AND P0, PT, R26, RZ, PT ;  /* 0x000000ff1a00720c */ /* 0x008fe20003f05070 */
[----:B------:R-:W-:Y:S01]  /*4430*/  FMUL R0, R0, UR4 ;  /* 0x0000000400007c20 */ /* 0x000fe20008400000 */
[----:B------:R-:W-:Y:S02]  /*4440*/  IMAD.MOV.U32 R5, RZ, RZ, -0x1 ;  /* 0xffffffffff057424 */ /* 0x000fe400078e00ff */
[----:B------:R-:W-:Y:S01]  /*4450*/  ISETP.NE.AND.EX P0, PT, R27, RZ, PT, P0 ;  /* 0x000000ff1b00720c */ /* 0x000fe20003f05300 */
[----:B------:R3:W4:Y:S01]  /*4460*/  F2I.U32.TRUNC.NTZ R12, R0 ;  /* 0x00000000000c7305 */ /* 0x000722000020f000 */
[----:B------:R-:W3:Y:S01]  /*4470*/  LDC R15, c[0x0][0x148] ;  /* 0x00005200ff0f7b82 */ /* 0x000ee20000000800 */
[----:B-1----:R-:W-:-:S02]  /*4480*/  SHF.R.U64 R10, R2, R4, R3 ;  /* 0x00000004020a7219 */ /* 0x002fc40000001203 */
[----:B------:R-:W-:-:S05]  /*4490*/  SHF.R.U32.HI R3, RZ, R4, R3 ;  /* 0x00000004ff037219 */ /* 0x000fca0000011603 */
[----:B------:R-:W1:Y:S01]  /*44a0*/  LDC R14, c[0x0][0x600] ;  /* 0x00018000ff0e7b82 */ /* 0x000e620000000800 */
[-CC-:B--2---:R-:W-:Y:S02]  /*44b0*/  SHF.R.U64 R8, R10, R6.reuse, R3.reuse ;  /* 0x000000060a087219 */ /* 0x184fe40000001203 */
[----:B------:R-:W-:-:S05]  /*44c0*/  SHF.R.U32.HI R3, RZ, R6, R3 ;  /* 0x00000006ff037219 */ /* 0x000fca0000011603 */
[----:B------:R-:W2:Y:S01]  /*44d0*/  LDC R21, c[0x0][0x648] ;  /* 0x00019200ff157b82 */ /* 0x000ea20000000800 */
[-CC-:B0-----:R-:W-:Y:S02]  /*44e0*/  SHF.R.U64 R13, R8, R24.reuse, R3.reuse ;  /* 0x00000018080d7219 */ /* 0x181fe40000001203 */
[-C--:B------:R-:W-:Y:S02]  /*44f0*/  SHF.L.U32 R5, R5, R24.reuse, RZ ;  /* 0x0000001805057219 */ /* 0x080fe400000006ff */
[-C--:B------:R-:W-:Y:S01]  /*4500*/  SHF.R.U32.HI R3, RZ, R24.reuse, R3 ;  /* 0x00000018ff037219 */ /* 0x080fe20000011603 */
[----:B------:R-:W-:Y:S01]  /*4510*/  IMAD.MOV.U32 R2, RZ, RZ, R13 ;  /* 0x000000ffff027224 */ /* 0x000fe200078e000d */
[----:B------:R-:W-:Y:S01]  /*4520*/  SHF.L.U32 R24, R7, R24, RZ ;  /* 0x0000001807187219 */ /* 0x000fe200000006ff */
[----:B------:R-:W0:Y:S01]  /*4530*/  LDC R25, c[0x0][0x638] ;  /* 0x00018e00ff197b82 */ /* 0x000e220000000800 */
[----:B------:R-:W-:-:S07]  /*4540*/  LOP3.LUT R19, RZ, R5, RZ, 0x33, !PT ;  /* 0x00000005ff137212 */ /* 0x000fce00078e33ff */
[----:B------:R-:W0:Y:S01]  /*4550*/  LDC R28, c[0x0][0x610] ;  /* 0x00018400ff1c7b82 */ /* 0x000e220000000800 */
[----:B----4-:R-:W-:Y:S05]  /*4560*/  @!P0 BRA `(.L_x_108) ;  /* 0x0000000000288947 */ /* 0x010fea0003800000 */
[----:B---3--:R-:W3:Y:S02]  /*4570*/  LDC R0, c[0x0][0x64c] ;  /* 0x00019300ff007b82 */ /* 0x008ee40000000800 */
        /* <DEDUP_REMOVED lines=9> */
.L_x_108:
[----:B------:R-:W4:Y:S01]  /*4610*/  LDC R4, c[0x0][0x65c] ;  /* 0x00019700ff047b82 */ /* 0x000f220000000800 */
[----:B--23--:R-:W-:Y:S01]  /*4620*/  SHF.R.U64 R0, R2, R21, R3 ;  /* 0x0000001502007219 */ /* 0x00cfe20000001203 */
[----:B-1----:R-:W-:Y:S01]  /*4630*/  VIADD R3, R14, 0xffffffff ;  /* 0xffffffff0e037836 */ /* 0x002fe20000000000 */
[----:B------:R-:W-:Y:S01]  /*4640*/  LOP3.LUT R19, R8, R19, RZ, 0xc0, !PT ;  /* 0x0000001308137212 */ /* 0x000fe200078ec0ff */
[----:B------:R-:W-:Y:S02]  /*4650*/  IMAD.MOV R12, RZ, RZ, -R12 ;  /* 0x000000ffff0c7224 */ /* 0x000fe400078e0a0c */
[----:B------:R-:W-:Y:S01]  /*4660*/  IMAD.MOV R2, RZ, RZ, -R0 ;  /* 0x000000ffff027224 */ /* 0x000fe200078e0a00 */
[----:B------:R-:W-:Y:S01]  /*4670*/  LOP3.LUT R3, R10, R3, RZ, 0xc0, !PT ;  /* 0x000000030a037212 */ /* 0x000fe200078ec0ff */
[----:B------:R-:W-:Y:S02]  /*4680*/  IMAD R19, R24, R0, R19 ;  /* 0x0000000018137224 */ /* 0x000fe400078e0213 */
[----:B0-----:R-:W-:-:S04]  /*4690*/  IMAD R0, R2, R25, R13 ;  /* 0x0000001902007224 */ /* 0x001fc800078e020d */
[----:B------:R-:W-:Y:S01]  /*46a0*/  IMAD R2, R0, R14, R3 ;  /* 0x0000000e00027224 */ /* 0x000fe200078e0203 */
[----:B----4-:R-:W-:Y:S01]  /*46b0*/  ISETP.NE.AND P0, PT, R4, 0x1, PT ;  /* 0x000000010400780c */ /* 0x010fe20003f05270 */
[----:B------:R-:W-:-:S05]  /*46c0*/  IMAD.MOV.U32 R4, RZ, RZ, 0x1 ;  /* 0x00000001ff047424 */ /* 0x000fca00078e00ff */
[----:B------:R-:W-:-:S07]  /*46d0*/  PRMT R0, R4, 0x7610, R0 ;  /* 0x0000761004007816 */ /* 0x000fce0000000000 */
[----:B------:R-:W-:-:S04]  /*46e0*/  @P0 IMAD R22, R15, R12, R20 ;  /* 0x0000000c0f160224 */ /* 0x000fc800078e0214 */
[----:B------:R-:W-:-:S05]  /*46f0*/  IMAD R19, R19, R28, R22 ;  /* 0x0000001c13137224 */ /* 0x000fca00078e0216 */
[----:B------:R-:W-:Y:S02]  /*4700*/  SEL R22, R2, R19, !P0 ;  /* 0x0000001302167207 */ /* 0x000fe40004000000 */
[----:B------:R-:W-:Y:S01]  /*4710*/  SEL R19, R19, R2, !P0 ;  /* 0x0000000213137207 */ /* 0x000fe20004000000 */
[----:B------:R-:W-:-:S07]  /*4720*/  IMAD.MOV.U32 R2, RZ, RZ, R11 ;  /* 0x000000ffff027224 */ /* 0x000fce00078e000b */
.L_x_106:
[----:B------:R-:W-:Y:S02]  /*4730*/  LOP3.LUT P0, RZ, R0, 0xff, RZ, 0xc0, !PT ;  /* 0x000000ff00ff7812 */ /* 0x000fe4000780c0ff */
[----:B------:R-:W-:-:S11]  /*4740*/  LOP3.LUT R69, R69, 0x1, RZ, 0x3c, !PT ;  /* 0x0000000145457812 */ /* 0x000fd600078e3cff */
[----:B------:R-:W-:Y:S05]  /*4750*/  @P0 BRA `(.L_x_109) ;  /* 0xffffffd0002c0947 */ /* 0x000fea000383ffff */
[----:B------:R-:W-:Y:S05]  /*4760*/  EXIT ;  /* 0x000000000000794d */ /* 0x000fea0003800000 */
.L_x_18:
[----:B------:R-:W-:-:S08]  /*4770*/  ISETP.NE.AND P0, PT, R5, RZ, PT ;  /* 0x000000ff0500720c */ /* 0x000fd00003f05270 */
[----:B0-2---:R-:W0:-:S00]  /*4780*/  USETMAXREG.DEALLOC.CTAPOOL 0x28 ;  /* 0x00000028000079c8 */ /* 0x005e0000080e0500 */
[----:B------:R-:W-:Y:S05]  /*4790*/  @P0 EXIT ;  /* 0x000000000000094d */ /* 0x000fea0003800000 */
[----:B0-----:R-:W-:Y:S01]  /*47a0*/  LOP3.LUT P0, RZ, R8, 0xff, RZ, 0xc0, !PT ;  /* 0x000000ff08ff7812 */ /* 0x001fe2000780c0ff */
[----:B------:R-:W-:Y:S02]  /*47b0*/  IMAD.MOV.U32 R0, RZ, RZ, 0x1 ;  /* 0x00000001ff007424 */ /* 0x000fe400078e00ff */
[----:B------:R-:W-:-:S10]  /*47c0*/  IMAD.MOV.U32 R9, RZ, RZ, RZ ;  /* 0x000000ffff097224 */ /* 0x000fd400078e00ff */
[----:B------:R-:W-:Y:S05]  /*47d0*/  @!P0 BRA `(.L_x_110) ;  /* 0x0000000c00408947 */ /* 0x000fea0003800000 */
[----:B------:R-:W0:Y:S01]  /*47e0*/  S2UR UR8, SR_CgaCtaId ;  /* 0x00000000000879c3 */ /* 0x000e220000008800 */
[----:B------:R-:W-:Y:S01]  /*47f0*/  LOP3.LUT P0, RZ, R4, 0x1f, RZ, 0xc0, !PT ;  /* 0x0000001f04ff7812 */ /* 0x000fe2000780c0ff */
[----:B------:R-:W-:Y:S01]  /*4800*/  ULDC UR5, c[0x0][0x658] ;  /* 0x0001960000057ab9 */ /* 0x000fe20000000800 */
[----:B------:R-:W-:Y:S01]  /*4810*/  UMOV UR6, 0xffffffff ;  /* 0xffffffff00067882 */ /* 0x000fe20000000000 */
[----:B------:R-:W-:Y:S01]  /*4820*/  BSSY B0, `(.L_x_110) ;  /* 0x00000cb000007945 */ /* 0x000fe20003800000 */
[----:B------:R-:W-:Y:S01]  /*4830*/  USHF.L.U32 UR6, UR6, UR5, URZ ;  /* 0x0000000506067299 */ /* 0x000fe2000800063f */
[C---:B------:R-:W-:Y:S01]  /*4840*/  ISETP.NE.AND P2, PT, R3.reuse, RZ, PT ;  /* 0x000000ff0300720c */ /* 0x040fe20003f45270 */
[----:B------:R-:W-:Y:S01]  /*4850*/  IMAD.MOV.U32 R10, RZ, RZ, 0x1 ;  /* 0x00000001ff0a7424 */ /* 0x000fe200078e00ff */
[----:B------:R-:W-:Y:S01]  /*4860*/  ISETP.NE.OR P0, PT, R3, RZ, !P0 ;  /* 0x000000ff0300720c */ /* 0x000fe20004705670 */
[----:B------:R-:W-:Y:S01]  /*4870*/  IMAD.MOV.U32 R0, RZ, RZ, 0x1 ;  /* 0x00000001ff007424 */ /* 0x000fe200078e00ff */
[----:B------:R-:W-:Y:S01]  /*4880*/  LOP3.LUT R6, R16, 0x2, RZ, 0xfc, !PT ;  /* 0x0000000210067812 */ /* 0x000fe200078efcff */
[----:B------:R-:W-:Y:S01]  /*4890*/  IMAD.MOV.U32 R9, RZ, RZ, RZ ;  /* 0x000000ffff097224 */ /* 0x000fe200078e00ff */
[----:B------:R-:W-:Y:S01]  /*48a0*/  ULDC UR4, c[0x0][0x600] ;  /* 0x0001800000047ab9 */ /* 0x000fe20000000800 */
[----:B------:R-:W-:Y:S01]  /*48b0*/  UMOV UR7, 0x1 ;  /* 0x0000000100077882 */ /* 0x000fe20000000000 */
[----:B------:R-:W-:-:S02]  /*48c0*/  UIADD3 UR22, UR40, 0x1, URZ ;  /* 0x0000000128167890 */ /* 0x000fc4000fffe03f */
[----:B------:R-:W-:Y:S02]  /*48d0*/  UIADD3 UR14, UR4, -0x1, URZ ;  /* 0xffffffff040e7890 */ /* 0x000fe4000fffe03f */
[----:B------:R-:W-:Y:S02]  /*48e0*/  USHF.L.U32 UR16, UR7, UR5, URZ ;  /* 0x0000000507107299 */ /* 0x000fe4000800063f */
[----:B------:R-:W-:Y:S01]  /*48f0*/  ULOP3.LUT UR15, URZ, UR6, URZ, 0x33, !UPT ;  /* 0x000000063f0f7292 */ /* 0x000fe2000f8e333f */
[----:B------:R-:W-:Y:S01]  /*4900*/  ULDC.64 UR20, c[0x0][0x198] ;  /* 0x0000660000147ab9 */ /* 0x000fe20000000a00 */
[----:B0-----:R-:W-:-:S05]  /*4910*/  IMAD.U32 R7, RZ, RZ, UR8 ;  /* 0x00000008ff077e24 */ /* 0x001fca000f8e00ff */
[----:B------:R-:W-:-:S07]  /*4920*/  LEA R8, R7, 0x200, 0xc ;  /* 0x0000020007087811 */ /* 0x000fce00078e60ff */
.L_x_122:
[----:B------:R-:W-:-:S03]  /*4930*/  UMOV UR4, 0xffffffff ;  /* 0xffffffff00047882 */ /* 0x000fc60000000000 */
[----:B------:R-:W-:Y:S05]  /*4940*/  BRA.DIV UR4, `(.L_x_111) ;  /* 0x0000001604607947 */ /* 0x000fea000b800000 */
[----:B------:R-:W-:-:S13]  /*4950*/  ELECT P6, URZ, PT ;  /* 0x00000000003f782f */ /* 0x000fda00038c0000 */
.L_x_145:
[----:B------:R-:W0:Y:S01]  /*4960*/  LDC R3, c[0x0][0x28c] ;  /* 0x0000a300ff037b82 */ /* 0x000e220000000800 */
[----:B------:R-:W-:Y:S01]  /*4970*/  BSSY B1, `(.L_x_112) ;  /* 0x000003b000017945 */ /* 0x000fe20003800000 */
[----:B0-----:R-:W-:-:S13]  /*4980*/  ISETP.LT.OR P6, PT, R3, 0x1, !P6 ;  /* 0x000000010300780c */ /* 0x001fda00077c1670 */
[----:B------:R-:W-:Y:S05]  /*4990*/  @P6 BRA `(.L_x_113) ;  /* 0x0000000000e06947 */ /* 0x000fea0003800000 */
[----:B------:R-:W-:Y:S02]  /*49a0*/  IMAD R7, R19, 0x2, R7 ;  /* 0x0000000213077824 */ /* 0x000fe400078e0207 */
[----:B------:R-:W-:Y:S02]  /*49b0*/  IMAD.SHL.U32 R22, R22, 0x40, RZ ;  /* 0x0000004016167824 */ /* 0x000fe400078e00ff */
[----:B------:R-:W-:Y:S02]  /*49c0*/  IMAD.MOV.U32 R15, RZ, RZ, RZ ;  /* 0x000000ffff0f7224 */ /* 0x000fe400078e00ff */
[----:B------:R-:W-:Y:S02]  /*49d0*/  IMAD.U32 R19, RZ, RZ, UR22 ;  /* 0x00000016ff137e24 */ /* 0x000fe4000f8e00ff */
[----:B------:R-:W-:Y:S02]  /*49e0*/  IMAD.MOV.U32 R3, RZ, RZ, R0 ;  /* 0x000000ffff037224 */ /* 0x000fe400078e0000 */
[----:B------:R-:W-:-:S02]  /*49f0*/  IMAD.MOV.U32 R5, RZ, RZ, R9 ;  /* 0x000000ffff057224 */ /* 0x000fc400078e0009 */
[----:B------:R-:W-:-:S07]  /*4a00*/  IMAD.SHL.U32 R12, R7, 0x20, RZ ;  /* 0x00000020070c7824 */ /* 0x000fce00078e00ff */
.L_x_117:
[----:B------:R-:W0:Y:S01]  /*4a10*/  S2UR UR4, SR_CgaCtaId ;  /* 0x00000000000479c3 */ /* 0x000e220000008800 */
[----:B------:R-:W-:-:S07]  /*4a20*/  MOV R4, 0x400 ;  /* 0x0000040000047802 */ /* 0x000fce0000000f00 */
[----:B------:R-:W1:Y:S01]  /*4a30*/  @!P2 LDC R11, c[0x0][0x500] ;  /* 0x00014000ff0bab82 */ /* 0x000e620000000800 */
[----:B0-----:R-:W-:-:S05]  /*4a40*/  IMAD.U32 R7, RZ, RZ, UR4 ;  /* 0x00000004ff077e24 */ /* 0x001fca000f8e00ff */
[----:B------:R-:W-:Y:S02]  /*4a50*/  LEA R14, R7, R4, 0x18 ;  /* 0x00000004070e7211 */ /* 0x000fe400078ec0ff */
[----:B------:R-:W-:-:S03]  /*4a60*/  SHF.L.U32 R4, R3, 0x1f, RZ ;  /* 0x0000001f03047819 */ /* 0x000fc600000006ff */
[----:B------:R-:W-:-:S04]  /*4a70*/  IMAD R13, R5, 0x8, R14 ;  /* 0x00000008050d7824 */ /* 0x000fc800078e020e */
[----:B------:R-:W0:Y:S02]  /*4a80*/  SYNCS.PHASECHK.TRANS64.TRYWAIT P1, [R13+URZ+0x70], R4 ;  /* 0x000070040d0075a7 */ /* 0x000e24000802017f */
[----:B01----:R-:W-:Y:S05]  /*4a90*/  @!P1 BRA `(.L_x_114) ;  /* 0x00000014002c9947 */ /* 0x003fea0003800000 */
.L_x_146:
[----:B0-----:R-:W-:Y:S01]  /*4aa0*/  PRMT R4, R6, 0x9910, RZ ;  /* 0x0000991006047816 */ /* 0x001fe200000000ff */
[----:B------:R0:W-:Y:S03]  /*4ab0*/  @!P2 SYNCS.ARRIVE.TRANS64 RZ, [R13+URZ], R11 ;  /* 0x0000000b0dffa9a7 */ /* 0x0001e6000800003f */
[----:B------:R-:W-:-:S13]  /*4ac0*/  ISETP.NE.AND P1, PT, R4, 0x2, PT ;  /* 0x000000020400780c */ /* 0x000fda0003f25270 */
[----:B0-----:R-:W-:Y:S05]  /*4ad0*/  @P1 BRA `(.L_x_115) ;  /* 0x0000000000041947 */ /* 0x001fea0003800000 */
[----:B------:R-:W-:Y:S01]  /*4ae0*/  BPT.TRAP 0x1 ;  /* 0x000000040000795c */ /* 0x000fe20000300000 */
.L_x_115:
[----:B------:R-:W-:Y:S05]  /*4af0*/  @P0 BRA `(.L_x_116) ;  /* 0x0000000000040947 */ /* 0x000fea0003800000 */
[----:B------:R-:W-:Y:S01]  /*4b00*/  BPT.TRAP 0x1 ;  /* 0x000000040000795c */ /* 0x000fe20000300000 */
.L_x_116:
[C---:B------:R-:W-:Y:S01]  /*4b10*/  IMAD R4, R5.reuse, 0x2000, R8 ;  /* 0x0000200005047824 */ /* 0x040fe200078e0208 */
[----:B------:R-:W-:Y:S01]  /*4b20*/  R2UR UR8, R14 ;  /* 0x000000000e0872ca */ /* 0x000fe200000e0000 */
[----:B------:R-:W-:Y:S01]  /*4b30*/  IMAD R14, R5, 0x2000, R14 ;  /* 0x00002000050e7824 */ /* 0x000fe200078e020e */
[----:B------:R-:W-:Y:S01]  /*4b40*/  R2UR UR17, R12 ;  /* 0x000000000c1172ca */ /* 0x000fe200000e0000 */
[----:B------:R-:W-:Y:S01]  /*4b50*/  VIADD R19, R19, 0xffffffff ;  /* 0xffffffff13137836 */ /* 0x000fe20000000000 */
[----:B------:R-:W-:Y:S01]  /*4b60*/  R2UR UR5, R4 ;  /* 0x00000000040572ca */ /* 0x000fe200000e0000 */
[----:B------:R-:W-:Y:S01]  /*4b70*/  UIADD3 UR4, UP0, UR20, 0xf0, URZ ;  /* 0x000000f014047890 */ /* 0x000fe2000ff1e03f */
[----:B------:R-:W-:Y:S01]  /*4b80*/  R2UR UR11, R14 ;  /* 0x000000000e0b72ca */ /* 0x000fe200000e0000 */
[----:B------:R-:W-:Y:S01]  /*4b90*/  UIADD3 UR24, UP1, UR20, 0x1f0, URZ ;  /* 0x000001f014187890 */ /* 0x000fe2000ff3e03f */
[----:B------:R-:W-:Y:S01]  /*4ba0*/  R2UR UR9, R13 ;  /* 0x000000000d0972ca */ /* 0x000fe200000e0000 */
[----:B------:R-:W-:Y:S01]  /*4bb0*/  VIADD R5, R5, 0x1 ;  /* 0x0000000105057836 */ /* 0x000fe20000000000 */
[----:B------:R-:W-:Y:S01]  /*4bc0*/  R2UR UR10, R15 ;  /* 0x000000000f0a72ca */ /* 0x000fe200000e0000 */
[----:B------:R-:W-:Y:S01]  /*4bd0*/  UIADD3.X UR25, URZ, UR21, URZ, UP1, !UPT ;  /* 0x000000153f197290 */ /* 0x000fe20008ffe43f */
[----:B------:R-:W-:Y:S01]  /*4be0*/  R2UR UR12, R2 ;  /* 0x00000000020c72ca */ /* 0x000fe200000e0000 */
[----:B------:R-:W-:Y:S01]  /*4bf0*/  UMOV UR19, 0x30000 ;  /* 0x0003000000137882 */ /* 0x000fe20000000000 */
[----:B------:R-:W-:Y:S01]  /*4c00*/  R2UR UR18, R22 ;  /* 0x00000000161272ca */ /* 0x000fe200000e0000 */
[----:B------:R-:W-:Y:S01]  /*4c10*/  UMOV UR6, 0x0 ;  /* 0x0000000000067882 */ /* 0x000fe20000000000 */
[----:B------:R-:W-:Y:S01]  /*4c20*/  ISETP.GT.AND P3, PT, R19, 0x1, PT ;  /* 0x000000011300780c */ /* 0x000fe20003f64270 */
[----:B------:R-:W-:Y:S01]  /*4c30*/  UIADD3 UR8, UR8, UR5, URZ ;  /* 0x0000000508087290 */ /* 0x000fe2000fffe03f */
[----:B------:R-:W-:Y:S01]  /*4c40*/  ISETP.NE.AND P1, PT, R5, 0xe, PT ;  /* 0x0000000e0500780c */ /* 0x000fe20003f25270 */
[----:B------:R-:W-:Y:S01]  /*4c50*/  UIADD3.X UR5, URZ, UR21, URZ, UP0, !UPT ;  /* 0x000000153f057290 */ /* 0x000fe200087fe43f */
[----:B------:R-:W-:Y:S01]  /*4c60*/  VIADD R15, R15, 0x80 ;  /* 0x000000800f0f7836 */ /* 0x000fe20000000000 */
[----:B------:R-:W-:Y:S01]  /*4c70*/  UIADD3 UR13, UR11, 0x1c200, URZ ;  /* 0x0001c2000b0d7890 */ /* 0x000fe2000fffe03f */
[----:B------:R-:W-:Y:S01]  /*4c80*/  SEL R4, RZ, 0x1, P1 ;  /* 0x00000001ff047807 */ /* 0x000fe20000800000 */
[----:B------:R-:W-:Y:S01]  /*4c90*/  UMOV UR7, 0x10000000 ;  /* 0x1000000000077882 */ /* 0x000fe20000000000 */
[----:B------:R-:W-:Y:S01]  /*4ca0*/  UMOV UR11, UR17 ;  /* 0x00000011000b7c82 */ /* 0x000fe20008000000 */
[----:B------:R-:W-:-:S02]  /*4cb0*/  SEL R5, R5, RZ, P1 ;  /* 0x000000ff05057207 */ /* 0x000fc40000800000 */
[----:B------:R-:W-:Y:S01]  /*4cc0*/  LOP3.LUT R3, R3, R4, RZ, 0x3c, !PT ;  /* 0x0000000403037212 */ /* 0x000fe200078e3cff */
[----:B------:R0:W-:Y:S02]  /*4cd0*/  UTMALDG.3D.MULTICAST [UR8], [UR4], UR19, desc[UR6] ;  /* 0x00000608040073b4 */ /* 0x0001e40008011813 */
[----:B0-----:R-:W-:Y:S01]  /*4ce0*/  UMOV UR8, UR13 ;  /* 0x0000000d00087c82 */ /* 0x001fe20008000000 */
[----:B------:R-:W-:Y:S02]  /*4cf0*/  UMOV UR11, UR18 ;  /* 0x00000012000b7c82 */ /* 0x000fe40008000000 */
[----:B------:R0:W-:Y:S02]  /*4d00*/  UTMALDG.3D [UR8], [UR24], desc[UR6] ;  /* 0x00000608180075b4 */ /* 0x0001e40008011000 */
[----:B0-----:R-:W-:Y:S05]  /*4d10*/  @P3 BRA `(.L_x_117) ;  /* 0xfffffffc003c3947 */ /* 0x001fea000383ffff */
.L_x_113:
[----:B------:R-:W-:Y:S05]  /*4d20*/  BSYNC B1 ;  /* 0x0000000000017941 */ /* 0x000fea0003800000 */
.L_x_112:
[----:B------:R-:W2:Y:S01]  /*4d30*/  LDL.64 R20, [R1] ;  /* 0x0000000001147983 */ /* 0x000ea20000100a00 */
[----:B------:R-:W-:Y:S01]  /*4d40*/  LOP3.LUT P4, RZ, R10, 0xff, RZ, 0xc0, !PT ;  /* 0x000000ff0aff7812 */ /* 0x000fe2000788c0ff */
[----:B------:R-:W-:Y:S01]  /*4d50*/  VIADD R4, R9, UR40 ;  /* 0x0000002809047c36 */ /* 0x000fe20008000000 */
[----:B------:R-:W-:Y:S01]  /*4d60*/  ULDC.64 UR4, c[0x0][0x650] ;  /* 0x0001940000047ab9 */ /* 0x000fe20000000a00 */
[----:B------:R-:W-:Y:S01]  /*4d70*/  IMAD.U32 R5, RZ, RZ, UR40 ;  /* 0x00000028ff057e24 */ /* 0x000fe2000f8e00ff */
[----:B------:R-:W-:Y:S01]  /*4d80*/  UISETP.GE.U32.AND UP0, UPT, UR40, 0xe, UPT ;  /* 0x0000000e2800788c */ /* 0x000fe2000bf06070 */
[----:B------:R-:W-:Y:S01]  /*4d90*/  BSSY B1, `(.L_x_118) ;  /* 0x0000071000017945 */ /* 0x000fe20003800000 */
[----:B------:R-:W-:Y:S01]  /*4da0*/  SHF.R.U32.HI R2, RZ, 0x1, R4 ;  /* 0x00000001ff027819 */ /* 0x000fe20000011604 */
[----:B------:R-:W-:Y:S01]  /*4db0*/  IMAD.MOV.U32 R19, RZ, RZ, -0x1 ;  /* 0xffffffffff137424 */ /* 0x000fe200078e00ff */
[----:B------:R-:W-:Y:S01]  /*4dc0*/  ISETP.GT.U32.AND P1, PT, R4, 0xd, PT ;  /* 0x0000000d0400780c */ /* 0x000fe20003f24070 */
[----:B------:R-:W-:Y:S01]  /*4dd0*/  IMAD.MOV.U32 R22, RZ, RZ, -0x1 ;  /* 0xffffffffff167424 */ /* 0x000fe200078e00ff */
[----:B------:R-:W-:Y:S01]  /*4de0*/  PLOP3.LUT P3, PT, PT, PT, UP0, 0x80, 0x0 ;  /* 0x000000000000781c */ /* 0x000fe20003f6f008 */
[----:B------:R-:W-:Y:S01]  /*4df0*/  IMAD.WIDE.U32 R2, R2, -0x6db6db6d, RZ ;  /* 0x9249249302027825 */ /* 0x000fe200078e00ff */
[----:B------:R-:W-:Y:S01]  /*4e00*/  ISETP.LT.U32.AND P1, PT, R5, 0xe, P1 ;  /* 0x0000000e0500780c */ /* 0x000fe20000f21070 */
[----:B------:R-:W0:Y:S01]  /*4e10*/  @P4 S2R R7, SR_CgaCtaId ;  /* 0x0000000000074919 */ /* 0x000e220000008800 */
[----:B------:R-:W-:Y:S01]  /*4e20*/  @P4 MOV R10, 0x400 ;  /* 0x00000400000a4802 */ /* 0x000fe20000000f00 */
[----:B------:R-:W-:Y:S01]  /*4e30*/  IMAD.MOV.U32 R2, RZ, RZ, -0x1 ;  /* 0xffffffffff027424 */ /* 0x000fe200078e00ff */
[----:B------:R-:W-:-:S02]  /*4e40*/  SHF.R.U32.HI R5, RZ, 0x2, R3 ;  /* 0x00000002ff057819 */ /* 0x000fc40000011603 */
[----:B------:R-:W-:-:S03]  /*4e50*/  SEL R3, RZ, 0x1, !P1 ;  /* 0x00000001ff037807 */ /* 0x000fc60004800000 */
[----:B------:R-:W-:Y:S01]  /*4e60*/  IMAD R9, R5, -0xe, R4 ;  /* 0xfffffff205097824 */ /* 0x000fe200078e0204 */
[----:B------:R-:W-:Y:S02]  /*4e70*/  LOP3.LUT R0, R0, R3, RZ, 0x3c, !PT ;  /* 0x0000000300007212 */ /* 0x000fe400078e3cff */
[----:B------:R-:W-:Y:S02]  /*4e80*/  PRMT R3, RZ, 0x7610, R3 ;  /* 0x00007610ff037816 */ /* 0x000fe40000000003 */
[----:B------:R-:W-:Y:S02]  /*4e90*/  @P3 LOP3.LUT R0, R0, 0x1, R5, 0x78, !PT ;  /* 0x0000000100003812 */ /* 0x000fe400078e7805 */
[----:B0-----:R-:W-:-:S04]  /*4ea0*/  @P4 LEA R10, R7, R10, 0x18 ;  /* 0x0000000a070a4211 */ /* 0x001fc800078ec0ff */
[----:B------:R0:W-:Y:S02]  /*4eb0*/  @P4 SYNCS.ARRIVE.TRANS64.A1T0 RZ, [R10+URZ+0x118], RZ ;  /* 0x000118ff0aff49a7 */ /* 0x0001e4000810003f */
[----:B0-----:R-:W-:Y:S02]  /*4ec0*/  PRMT R10, RZ, 0x7610, R10 ;  /* 0x00007610ff0a7816 */ /* 0x001fe4000000000a */
[----:B--2---:R-:W-:-:S04]  /*4ed0*/  IADD3 R18, P4, R18, R20, RZ ;  /* 0x0000001412127210 */ /* 0x004fc80007f9e0ff */
[----:B------:R-:W-:Y:S01]  /*4ee0*/  ISETP.GE.U32.AND P1, PT, R18, UR4, PT ;  /* 0x0000000412007c0c */ /* 0x000fe2000bf26070 */
[----:B------:R-:W-:-:S05]  /*4ef0*/  IMAD.X R17, R17, 0x1, R23, P4 ;  /* 0x0000000111117824 */ /* 0x000fca00020e0617 */
[----:B------:R-:W-:-:S13]  /*4f00*/  ISETP.GE.U32.AND.EX P1, PT, R17, UR5, PT, P1 ;  /* 0x0000000511007c0c */ /* 0x000fda000bf26110 */
[----:B------:R-:W-:Y:S05]  /*4f10*/  @P1 BRA `(.L_x_119) ;  /* 0x0000000400601947 */ /* 0x000fea0003800000 */
[----:B------:R-:W0:Y:S01]  /*4f20*/  S2R R12, SR_CTAID.X ;  /* 0x00000000000c7919 */ /* 0x000e220000002500 */
[----:B------:R-:W-:Y:S01]  /*4f30*/  ULDC.64 UR4, c[0x0][0x628] ;  /* 0x00018a0000047ab9 */ /* 0x000fe20000000a00 */
[----:B------:R-:W-:Y:S01]  /*4f40*/  ULDC UR7, c[0x0][0x630] ;  /* 0x00018c0000077ab9 */ /* 0x000fe20000000800 */
[----:B------:R-:W-:Y:S01]  /*4f50*/  ISETP.NE.U32.AND P1, PT, RZ, UR4, PT ;  /* 0x00000004ff007c0c */ /* 0x000fe2000bf25070 */
[----:B------:R-:W1:Y:S01]  /*4f60*/  S2R R13, SR_CTAID.Y ;  /* 0x00000000000d7919 */ /* 0x000e620000002600 */
[----:B------:R-:W-:Y:S01]  /*4f70*/  ULDC UR8, c[0x0][0x150] ;  /* 0x0000540000087ab9 */ /* 0x000fe20000000800 */
[----:B------:R-:W-:Y:S01]  /*4f80*/  IMAD.MOV.U32 R2, RZ, RZ, R18 ;  /* 0x000000ffff027224 */ /* 0x000fe200078e0012 */
[----:B------:R-:W-:Y:S01]  /*4f90*/  ISETP.NE.AND.EX P1, PT, RZ, UR5, PT, P1 ;  /* 0x00000005ff007c0c */ /* 0x000fe2000bf25310 */
[----:B------:R-:W-:Y:S01]  /*4fa0*/  IMAD.MOV.U32 R3, RZ, RZ, R17 ;  /* 0x000000ffff037224 */ /* 0x000fe200078e0011 */
[----:B0-----:R-:W-:-:S11]  /*4fb0*/  I2FP.F32.U32 R14, R12 ;  /* 0x0000000c000e7245 */ /* 0x001fd60000201000 */
[----:B------:R-:W-:Y:S05]  /*4fc0*/  @!P1 BRA `(.L_x_120) ;  /* 0x0000000000289947 */ /* 0x000fea0003800000 */
[----:B------:R-:W-:Y:S02]  /*4fd0*/  ULDC UR6, c[0x0][0x634] ;  /* 0x00018d0000067ab9 */ /* 0x000fe40000000800 */
[----:B------:R-:W-:-:S05]  /*4fe0*/  IADD3 R3, P1, R18, UR6, RZ ;  /* 0x0000000612037c10 */ /* 0x000fca000ff3e0ff */
[----:B------:R-:W-:-:S04]  /*4ff0*/  IMAD.X R11, RZ, RZ, R17, P1 ;  /* 0x000000ffff0b7224 */ /* 0x000fc800008e0611 */
[----:B------:R-:W-:-:S04]  /*5000*/  IMAD.WIDE.U32 R4, R11, UR4, RZ ;  /* 0x000000040b047c25 */ /* 0x000fc8000f8e00ff */
[----:B------:R-:W-:-:S04]  /*5010*/  IMAD.WIDE.U32 R4, P1, R3, UR5, R4 ;  /* 0x0000000503047c25 */ /* 0x000fc8000f820004 */
[----:B------:R-:W-:-:S04]  /*5020*/  IMAD.WIDE.U32 R2, R3, UR4, RZ ;  /* 0x0000000403027c25 */ /* 0x000fc8000f8e00ff */
[----:B------:R-:W-:Y:S01]  /*5030*/  IMAD.MOV.U32 R2, RZ, RZ, R5 ;  /* 0x000000ffff027224 */ /* 0x000fe200078e0005 */
[----:B------:R-:W-:Y:S01]  /*5040*/  IADD3 RZ, P3, R3, R4, RZ ;  /* 0x0000000403ff7210 */ /* 0x000fe20007f7e0ff */
[----:B------:R-:W-:-:S04]  /*5050*/  IMAD.X R3, RZ, RZ, RZ, P1 ;  /* 0x000000ffff037224 */ /* 0x000fc800008e06ff */
[----:B------:R-:W-:-:S08]  /*5060*/  IMAD.WIDE.U32.X R2, R11, UR5, R2, P3 ;  /* 0x000000050b027c25 */ /* 0x000fd000098e0402 */
.L_x_120:
[----:B------:R-:W0:Y:S01]  /*5070*/  LDC R21, c[0x0][0x65c] ;  /* 0x00019700ff157b82 */ /* 0x000e220000000800 */
[--C-:B------:R-:W-:Y:S01]  /*5080*/  SHF.R.U64 R11, R2, UR7, R3.reuse ;  /* 0x00000007020b7c19 */ /* 0x100fe20008001203 */
[----:B------:R-:W-:Y:S01]  /*5090*/  FMUL R14, R14, UR8 ;  /* 0x000000080e0e7c20 */ /* 0x000fe20008400000 */
[----:B------:R-:W-:Y:S01]  /*50a0*/  SHF.R.U32.HI R2, RZ, UR7, R3 ;  /* 0x00000007ff027c19 */ /* 0x000fe20008011603 */
[----:B------:R-:W-:Y:S01]  /*50b0*/  ULDC UR6, c[0x0][0x154] ;  /* 0x0000550000067ab9 */ /* 0x000fe20000000800 */
[----:B------:R-:W-:Y:S01]  /*50c0*/  IADD3 R15, P1, RZ, -R11, RZ ;  /* 0x8000000bff0f7210 */ /* 0x000fe20007f3e0ff */
[----:B------:R-:W-:Y:S01]  /*50d0*/  ULDC.64 UR4, c[0x0][0x620] ;  /* 0x0001880000047ab9 */ /* 0x000fe20000000a00 */
[----:B-1----:R-:W-:Y:S01]  /*50e0*/  I2FP.F32.U32 R3, R13 ;  /* 0x0000000d00037245 */ /* 0x002fe20000201000 */
[----:B------:R-:W1:Y:S01]  /*50f0*/  LDC R19, c[0x0][0x144] ;  /* 0x00005100ff137b82 */ /* 0x000e620000000800 */
[----:B------:R-:W2:Y:S01]  /*5100*/  F2I.U32.TRUNC.NTZ R14, R14 ;  /* 0x0000000e000e7305 */ /* 0x000ea2000020f000 */
[----:B------:R-:W-:-:S02]  /*5110*/  IMAD.X R2, RZ, RZ, ~R2, P1 ;  /* 0x000000ffff027224 */ /* 0x000fc400008e0e02 */
[----:B------:R-:W-:Y:S01]  /*5120*/  FMUL R4, R3, UR6 ;  /* 0x0000000603047c20 */ /* 0x000fe20008400000 */
[----:B------:R-:W-:Y:S01]  /*5130*/  IMAD.MOV.U32 R3, RZ, RZ, R17 ;  /* 0x000000ffff037224 */ /* 0x000fe200078e0011 */
[----:B------:R-:W-:Y:S01]  /*5140*/  ULDC.64 UR6, c[0x0][0x640] ;  /* 0x0001900000067ab9 */ /* 0x000fe20000000a00 */
[----:B------:R-:W-:Y:S01]  /*5150*/  IMAD R2, R2, UR4, RZ ;  /* 0x0000000402027c24 */ /* 0x000fe2000f8e02ff */
[----:B------:R-:W4:Y:S01]  /*5160*/  LDC R20, c[0x0][0x148] ;  /* 0x00005200ff147b82 */ /* 0x000f220000000800 */
[----:B------:R-:W-:Y:S01]  /*5170*/  ISETP.NE.U32.AND P1, PT, RZ, UR6, PT ;  /* 0x00000006ff007c0c */ /* 0x000fe2000bf25070 */
[----:B------:R-:W3:Y:S01]  /*5180*/  F2I.U32.TRUNC.NTZ R4, R4 ;  /* 0x0000000400047305 */ /* 0x000ee2000020f000 */
[----:B------:R-:W-:Y:S02]  /*5190*/  IMAD R5, R15, UR5, R2 ;  /* 0x000000050f057c24 */ /* 0x000fe4000f8e0202 */
[----:B------:R-:W-:Y:S01]  /*51a0*/  IMAD.MOV.U32 R2, RZ, RZ, R18 ;  /* 0x000000ffff027224 */ /* 0x000fe200078e0012 */
[----:B------:R-:W-:-:S02]  /*51b0*/  ISETP.NE.AND.EX P1, PT, RZ, UR7, PT, P1 ;  /* 0x00000007ff007c0c */ /* 0x000fc4000bf25310 */
[----:B0-----:R-:W-:Y:S01]  /*51c0*/  ISETP.NE.AND P4, PT, R21, 0x1, PT ;  /* 0x000000011500780c */ /* 0x001fe20003f85270 */
[----:B------:R-:W-:Y:S01]  /*51d0*/  IMAD.WIDE.U32 R2, R15, UR4, R2 ;  /* 0x000000040f027c25 */ /* 0x000fe2000f8e0002 */
[----:B------:R-:W-:-:S03]  /*51e0*/  ULDC UR4, c[0x0][0x618] ;  /* 0x0001860000047ab9 */ /* 0x000fc60000000800 */
[----:B--2---:R-:W-:Y:S02]  /*51f0*/  IMAD.MOV R14, RZ, RZ, -R14 ;  /* 0x000000ffff0e7224 */ /* 0x004fe400078e0a0e */
[----:B------:R-:W-:Y:S02]  /*5200*/  IMAD.IADD R3, R3, 0x1, R5 ;  /* 0x0000000103037824 */ /* 0x000fe400078e0205 */
[----:B-1----:R-:W-:-:S03]  /*5210*/  IMAD R12, R19, R14, R12 ;  /* 0x0000000e130c7224 */ /* 0x002fc600078e020c */
[--C-:B------:R-:W-:Y:S01]  /*5220*/  SHF.R.U64 R14, R2, UR4, R3.reuse ;  /* 0x00000004020e7c19 */ /* 0x100fe20008001203 */
[----:B---3--:R-:W-:Y:S01]  /*5230*/  IMAD.MOV R2, RZ, RZ, -R4 ;  /* 0x000000ffff027224 */ /* 0x008fe200078e0a04 */
[----:B------:R-:W-:Y:S01]  /*5240*/  SHF.R.U32.HI R3, RZ, UR4, R3 ;  /* 0x00000004ff037c19 */ /* 0x000fe20008011603 */
[----:B------:R-:W-:Y:S02]  /*5250*/  ULDC UR4, c[0x0][0x608] ;  /* 0x0001820000047ab9 */ /* 0x000fe40000000800 */
[----:B----4-:R-:W-:Y:S01]  /*5260*/  @P4 IMAD R12, R20, R2, R13 ;  /* 0x00000002140c4224 */ /* 0x010fe200078e020d */
[--C-:B------:R-:W-:Y:S02]  /*5270*/  SHF.R.U64 R19, R14, UR4, R3.reuse ;  /* 0x000000040e137c19 */ /* 0x100fe40008001203 */
[----:B------:R-:W-:Y:S01]  /*5280*/  SHF.R.U32.HI R2, RZ, UR4, R3 ;  /* 0x00000004ff027c19 */ /* 0x000fe20008011603 */
[----:B------:R-:W-:-:S03]  /*5290*/  ULDC UR4, c[0x0][0x658] ;  /* 0x0001960000047ab9 */ /* 0x000fc60000000800 */
[--C-:B------:R-:W-:Y:S02]  /*52a0*/  SHF.R.U64 R13, R19, UR4, R2.reuse ;  /* 0x00000004130d7c19 */ /* 0x100fe40008001202 */
[----:B------:R-:W-:-:S03]  /*52b0*/  SHF.R.U32.HI R2, RZ, UR4, R2 ;  /* 0x00000004ff027c19 */ /* 0x000fc60008011602 */
[----:B------:R-:W-:Y:S02]  /*52c0*/  IMAD.MOV.U32 R4, RZ, RZ, R13 ;  /* 0x000000ffff047224 */ /* 0x000fe400078e000d */
[----:B------:R-:W-:Y:S01]  /*52d0*/  IMAD.MOV.U32 R3, RZ, RZ, R2 ;  /* 0x000000ffff037224 */ /* 0x000fe200078e0002 */
[----:B------:R-:W-:Y:S06]  /*52e0*/  @!P1 BRA `(.L_x_121) ;  /* 0x00000000002c9947 */ /* 0x000fec0003800000 */
        /* <DEDUP_REMOVED lines=9> */
[----:B------:R-:W-:-:S04]  /*5380*/  IMAD.WIDE.U32.X R2, R15, UR7, R2, P3 ;  /* 0x000000070f027c25 */ /* 0x000fc800098e0402 */
[----:B------:R-:W-:-:S07]  /*5390*/  IMAD.MOV.U32 R4, RZ, RZ, R2 ;  /* 0x000000ffff047224 */ /* 0x000fce00078e0002 */
.L_x_121:
[----:B------:R-:W-:Y:S01]  /*53a0*/  ULDC UR4, c[0x0][0x648] ;  /* 0x0001920000047ab9 */ /* 0x000fe20000000800 */
[----:B------:R-:W-:Y:S01]  /*53b0*/  LOP3.LUT R2, R19, UR15, RZ, 0xc0, !PT ;  /* 0x0000000f13027c12 */ /* 0x000fe2000f8ec0ff */
[----:B------:R-:W-:Y:S01]  /*53c0*/  ULDC UR5, c[0x0][0x610] ;  /* 0x0001840000057ab9 */ /* 0x000fe20000000800 */
[----:B------:R-:W-:Y:S01]  /*53d0*/  SHF.R.U64 R3, R4, UR4, R3 ;  /* 0x0000000404037c19 */ /* 0x000fe20008001203 */
[----:B------:R-:W-:Y:S01]  /*53e0*/  ULDC UR4, c[0x0][0x638] ;  /* 0x00018e0000047ab9 */ /* 0x000fe20000000800 */
[----:B------:R-:W-:-:S03]  /*53f0*/  LOP3.LUT R14, R14, UR14, RZ, 0xc0, !PT ;  /* 0x0000000e0e0e7c12 */ /* 0x000fc6000f8ec0ff */
[----:B------:R-:W-:Y:S02]  /*5400*/  IMAD.MOV R4, RZ, RZ, -R3 ;  /* 0x000000ffff047224 */ /* 0x000fe400078e0a03 */
[----:B------:R-:W-:Y:S02]  /*5410*/  IMAD R3, R3, UR16, R2 ;  /* 0x0000001003037c24 */ /* 0x000fe4000f8e0202 */
[----:B------:R-:W-:Y:S01]  /*5420*/  IMAD R13, R4, UR4, R13 ;  /* 0x00000004040d7c24 */ /* 0x000fe2000f8e020d */
[----:B------:R-:W-:Y:S01]  /*5430*/  ULDC UR4, c[0x0][0x600] ;  /* 0x0001800000047ab9 */ /* 0x000fe20000000800 */
[----:B------:R-:W-:Y:S02]  /*5440*/  IMAD R12, R3, UR5, R12 ;  /* 0x00000005030c7c24 */ /* 0x000fe4000f8e020c */
[----:B------:R-:W-:Y:S02]  /*5450*/  IMAD R13, R13, UR4, R14 ;  /* 0x000000040d0d7c24 */ /* 0x000fe4000f8e020e */
[----:B------:R-:W-:-:S02]  /*5460*/  IMAD.MOV.U32 R3, RZ, RZ, 0x1 ;  /* 0x00000001ff037424 */ /* 0x000fc400078e00ff */
[----:B------:R-:W-:Y:S01]  /*5470*/  IMAD.MOV.U32 R2, RZ, RZ, R11 ;  /* 0x000000ffff027224 */ /* 0x000fe200078e000b */
[----:B------:R-:W-:Y:S02]  /*5480*/  SEL R22, R13, R12, !P4 ;  /* 0x0000000c0d167207 */ /* 0x000fe40006000000 */
[----:B------:R-:W-:-:S07]  /*5490*/  SEL R19, R12, R13, !P4 ;  /* 0x0000000d0c137207 */ /* 0x000fce0006000000 */
.L_x_119:
[----:B------:R-:W-:Y:S05]  /*54a0*/  BSYNC B1 ;  /* 0x0000000000017941 */ /* 0x000fea0003800000 */
.L_x_118:
[----:B------:R-:W-:-:S13]  /*54b0*/  LOP3.LUT P1, RZ, R3, 0xff, RZ, 0xc0, !PT ;  /* 0x000000ff03ff7812 */ /* 0x000fda000782c0ff */
[----:B------:R-:W-:Y:S05]  /*54c0*/  @P1 BRA `(.L_x_122) ;  /* 0xfffffff400181947 */ /* 0x000fea000383ffff */
[----:B------:R-:W-:Y:S05]  /*54d0*/  BSYNC B0 ;  /* 0x0000000000007941 */ /* 0x000fea0003800000 */
.L_x_110:
[----:B------:R-:W-:-:S03]  /*54e0*/  UMOV UR4, 0xffffffff ;  /* 0xffffffff00047882 */ /* 0x000fc60000000000 */
[----:B------:R-:W-:Y:S05]  /*54f0*/  BRA.DIV UR4, `(.L_x_123) ;  /* 0x0000000a04a87947 */ /* 0x000fea000b800000 */
[----:B------:R-:W-:-:S13]  /*5500*/  ELECT P6, URZ, PT ;  /* 0x00000000003f782f */ /* 0x000fda00038c0000 */
.L_x_149:
[----:B------:R-:W-:Y:S04]  /*5510*/  BSSY B0, `(.L_x_124) ;  /* 0x0000085000007945 */ /* 0x000fe80003800000 */
[----:B------:R-:W-:Y:S05]  /*5520*/  @!P6 BRA `(.L_x_125) ;  /* 0x00000008000ce947 */ /* 0x000fea0003800000 */
[----:B------:R-:W-:-:S04]  /*5530*/  LOP3.LUT R16, R16, 0x2, RZ, 0xfc, !PT ;  /* 0x0000000210107812 */ /* 0x000fc800078efcff */
[----:B------:R-:W-:-:S13]  /*5540*/  ISETP.NE.AND P0, PT, R16, 0x3, PT ;  /* 0x000000031000780c */ /* 0x000fda0003f05270 */
[----:B------:R-:W-:Y:S05]  /*5550*/  @!P0 BRA `(.L_x_126) ;  /* 0x0000000000048947 */ /* 0x000fea0003800000 */
[----:B------:R-:W-:Y:S01]  /*5560*/  BPT.TRAP 0x1 ;  /* 0x000000040000795c */ /* 0x000fe20000300000 */
.L_x_126:
[----:B------:R-:W0:Y:S01]  /*5570*/  S2R R3, SR_CgaCtaId ;  /* 0x0000000000037919 */ /* 0x000e220000008800 */
[----:B------:R-:W-:Y:S02]  /*5580*/  MOV R2, 0x400 ;  /* 0x0000040000027802 */ /* 0x000fe40000000f00 */
[----:B------:R-:W-:Y:S02]  /*5590*/  SHF.L.U32 R4, R0, 0x1f, RZ ;  /* 0x0000001f00047819 */ /* 0x000fe400000006ff */
[----:B0-----:R-:W-:-:S05]  /*55a0*/  LEA R2, R3, R2, 0x18 ;  /* 0x0000000203027211 */ /* 0x001fca00078ec0ff */
[----:B------:R-:W-:-:S04]  /*55b0*/  VIADD R2, R2, 0x70 ;  /* 0x0000007002027836 */ /* 0x000fc80000000000 */
[C---:B------:R-:W-:Y:S02]  /*55c0*/  IMAD R7, R9.reuse, 0x8, R2 ;  /* 0x0000000809077824 */ /* 0x040fe400078e0202 */
[----:B------:R-:W-:Y:S02]  /*55d0*/  VIADD R9, R9, 0x1 ;  /* 0x0000000109097836 */ /* 0x000fe40000000000 */
[----:B------:R-:W0:Y:S03]  /*55e0*/  SYNCS.PHASECHK.TRANS64.TRYWAIT P0, [R7+URZ], R4 ;  /* 0x00000004070075a7 */ /* 0x000e26000800017f */
[----:B------:R-:W-:-:S04]  /*55f0*/  ISETP.NE.AND P1, PT, R9, 0xe, PT ;  /* 0x0000000e0900780c */ /* 0x000fc80003f25270 */
[----:B------:R-:W-:Y:S02]  /*5600*/  SEL R3, RZ, 0x1, P1 ;  /* 0x00000001ff037807 */ /* 0x000fe40000800000 */
[----:B------:R-:W-:Y:S02]  /*5610*/  SEL R9, R9, RZ, P1 ;  /* 0x000000ff09097207 */ /* 0x000fe40000800000 */
[----:B------:R-:W-:-:S03]  /*5620*/  LOP3.LUT R6, R0, R3, RZ, 0x3c, !PT ;  /* 0x0000000300067212 */ /* 0x000fc600078e3cff */
[----:B------:R-:W-:Y:S01]  /*5630*/  IMAD R8, R9, 0x8, R2 ;  /* 0x0000000809087824 */ /* 0x000fe200078e0202 */
[----:B------:R-:W-:Y:S01]  /*5640*/  SHF.L.U32 R5, R6, 0x1f, RZ ;  /* 0x0000001f06057819 */ /* 0x000fe200000006ff */
[----:B0-----:R-:W-:Y:S06]  /*5650*/  @!P0 BRA `(.L_x_127) ;  /* 0x0000000800708947 */ /* 0x001fec0003800000 */
.L_x_150:
[----:B------:R-:W1:Y:S01]  /*5660*/  SYNCS.PHASECHK.TRANS64.TRYWAIT P0, [R8+URZ], R5 ;  /* 0x00000005080075a7 */ /* 0x000e62000800017f */
[----:B------:R-:W-:-:S05]  /*5670*/  VIADD R0, R9, 0x1 ;  /* 0x0000000109007836 */ /* 0x000fca0000000000 */
[----:B------:R-:W-:-:S04]  /*5680*/  ISETP.NE.AND P1, PT, R0, 0xe, PT ;  /* 0x0000000e0000780c */ /* 0x000fc80003f25270 */
[----:B------:R-:W-:Y:S02]  /*5690*/  SEL R3, RZ, 0x1, P1 ;  /* 0x00000001ff037807 */ /* 0x000fe40000800000 */
[----:B0-----:R-:W-:Y:S02]  /*56a0*/  SEL R7, R0, RZ, P1 ;  /* 0x000000ff00077207 */ /* 0x001fe40000800000 */
[----:B------:R-:W-:-:S03]  /*56b0*/  LOP3.LUT R6, R6, R3, RZ, 0x3c, !PT ;  /* 0x0000000306067212 */ /* 0x000fc600078e3cff */
[----:B------:R-:W-:Y:S01]  /*56c0*/  IMAD R9, R7, 0x8, R2 ;  /* 0x0000000807097824 */ /* 0x000fe200078e0202 */
[----:B------:R-:W-:Y:S01]  /*56d0*/  SHF.L.U32 R4, R6, 0x1f, RZ ;  /* 0x0000001f06047819 */ /* 0x000fe200000006ff */
[----:B-1----:R-:W-:Y:S06]  /*56e0*/  @!P0 BRA `(.L_x_128) ;  /* 0x0000000800608947 */ /* 0x002fec0003800000 */
.L_x_151:
[----:B------:R-:W1:Y:S01]  /*56f0*/  SYNCS.PHASECHK.TRANS64.TRYWAIT P0, [R9+URZ], R4 ;  /* 0x00000004090075a7 */ /* 0x000e62000800017f */
[----:B------:R-:W-:-:S05]  /*5700*/  VIADD R0, R7, 0x1 ;  /* 0x0000000107007836 */ /* 0x000fca0000000000 */
[----:B------:R-:W-:-:S04]  /*5710*/  ISETP.NE.AND P1, PT, R0, 0xe, PT ;  /* 0x0000000e0000780c */ /* 0x000fc80003f25270 */
[----:B------:R-:W-:Y:S02]  /*5720*/  SEL R3, RZ, 0x1, P1 ;  /* 0x00000001ff037807 */ /* 0x000fe40000800000 */
[----:B------:R-:W-:Y:S02]  /*5730*/  SEL R7, R0, RZ, P1 ;  /* 0x000000ff00077207 */ /* 0x000fe40000800000 */
[----:B------:R-:W-:-:S03]  /*5740*/  LOP3.LUT R6, R6, R3, RZ, 0x3c, !PT ;  /* 0x0000000306067212 */ /* 0x000fc600078e3cff */
[----:B0-----:R-:W-:Y:S01]  /*5750*/  IMAD R8, R7, 0x8, R2 ;  /* 0x0000000807087824 */ /* 0x001fe200078e0202 */
[----:B------:R-:W-:Y:S01]  /*5760*/  SHF.L.U32 R5, R6, 0x1f, RZ ;  /* 0x0000001f06057819 */ /* 0x000fe200000006ff */
[----:B-1----:R-:W-:Y:S06]  /*5770*/  @!P0 BRA `(.L_x_129) ;  /* 0x0000000800508947 */ /* 0x002fec0003800000 */
.L_x_152:
        /* <DEDUP_REMOVED lines=9> */
.L_x_153:
        /* <DEDUP_REMOVED lines=9> */
.L_x_154:
        /* <DEDUP_REMOVED lines=9> */
.L_x_155:
        /* <DEDUP_REMOVED lines=9> */
.L_x_156:
        /* <DEDUP_REMOVED lines=9> */
.L_x_157:
        /* <DEDUP_REMOVED lines=9> */
.L_x_158:
        /* <DEDUP_REMOVED lines=9> */
.L_x_159:
        /* <DEDUP_REMOVED lines=9> */
.L_x_160:
[----:B------:R-:W1:Y:S01]  /*5c00*/  SYNCS.PHASECHK.TRANS64.TRYWAIT P0, [R8+URZ], R5 ;  /* 0x00000005080075a7 */ /* 0x000e62000800017f */
[----:B------:R-:W-:-:S05]  /*5c10*/  VIADD R0, R7, 0x1 ;  /* 0x0000000107007836 */ /* 0x000fca0000000000 */
[----:B------:R-:W-:-:S04]  /*5c20*/  ISETP.NE.AND P1, PT, R0, 0xe, PT ;  /* 0x0000000e0000780c */ /* 0x000fc80003f25270 */
[----:B------:R-:W-:Y:S02]  /*5c30*/  SEL R3, RZ, 0x1, P1 ;  /* 0x00000001ff037807 */ /* 0x000fe40000800000 */
[----:B------:R-:W-:Y:S02]  /*5c40*/  SEL R7, R0, RZ, P1 ;  /* 0x000000ff00077207 */ /* 0x000fe40000800000 */
[----:B0-----:R-:W-:-:S03]  /*5c50*/  LOP3.LUT R9, R6, R3, RZ, 0x3c, !PT ;  /* 0x0000000306097212 */ /* 0x001fc600078e3cff */
[----:B------:R-:W-:Y:S01]  /*5c60*/  IMAD R11, R7, 0x8, R2 ;  /* 0x00000008070b7824 */ /* 0x000fe200078e0202 */
[----:B------:R-:W-:Y:S01]  /*5c70*/  SHF.L.U32 R6, R9, 0x1f, RZ ;  /* 0x0000001f09067819 */ /* 0x000fe200000006ff */
[----:B-1----:R-:W-:Y:S06]  /*5c80*/  @!P0 BRA `(.L_x_138) ;  /* 0x0000000400c08947 */ /* 0x002fec0003800000 */
.L_x_161:
[----:B------:R-:W1:Y:S01]  /*5c90*/  SYNCS.PHASECHK.TRANS64.TRYWAIT P0, [R11+URZ], R6 ;  /* 0x000000060b0075a7 */ /* 0x000e62000800017f */
[----:B------:R-:W-:-:S05]  /*5ca0*/  VIADD R0, R7, 0x1 ;  /* 0x0000000107007836 */ /* 0x000fca0000000000 */
[----:B------:R-:W-:-:S04]  /*5cb0*/  ISETP.NE.AND P1, PT, R0, 0xe, PT ;  /* 0x0000000e0000780c */ /* 0x000fc80003f25270 */
[----:B------:R-:W-:Y:S02]  /*5cc0*/  SEL R4, RZ, 0x1, P1 ;  /* 0x00000001ff047807 */ /* 0x000fe40000800000 */
[----:B------:R-:W-:Y:S02]  /*5cd0*/  SEL R3, R0, RZ, P1 ;  /* 0x000000ff00037207 */ /* 0x000fe40000800000 */
[----:B------:R-:W-:Y:S01]  /*5ce0*/  LOP3.LUT R0, R9, R4, RZ, 0x3c, !PT ;  /* 0x0000000409007212 */ /* 0x000fe200078e3cff */
[----:B-1----:R-:W-:Y:S06]  /*5cf0*/  @!P0 BRA `(.L_x_139) ;  /* 0x0000000400b88947 */ /* 0x002fec0003800000 */
.L_x_162:
[----:B------:R-:W-:Y:S01]  /*5d00*/  IMAD R3, R3, 0x8, R2 ;  /* 0x0000000803037824 */ /* 0x000fe200078e0202 */
[----:B------:R-:W-:-:S07]  /*5d10*/  SHF.L.U32 R0, R0, 0x1f, RZ ;  /* 0x0000001f00007819 */ /* 0x000fce00000006ff */
.L_x_140:
[----:B--2---:R2:W4:Y:S02]  /*5d20*/  SYNCS.PHASECHK.TRANS64.TRYWAIT P0, [R3+URZ], R0 ;  /* 0x00000000030075a7 */ /* 0x004524000800017f */
[----:B----4-:R-:W-:Y:S05]  /*5d30*/  @!P0 NANOSLEEP.SYNCS 0x989680 ;  /* 0x009896800000895d */ /* 0x010fea0003900000 */
[----:B------:R-:W4:Y:S02]  /*5d40*/  @!P0 SYNCS.PHASECHK.TRANS64 P0, [R3+URZ], R0 ;  /* 0x00000000030085a7 */ /* 0x000f24000800007f */
[----:B----4-:R-:W-:Y:S05]  /*5d50*/  @!P0 BRA `(.L_x_140) ;  /* 0xfffffffc00f08947 */ /* 0x010fea000383ffff */
.L_x_125:
[----:B------:R-:W-:Y:S05]  /*5d60*/  BSYNC B0 ;  /* 0x0000000000007941 */ /* 0x000fea0003800000 */
.L_x_124:
[----:B------:R-:W-:Y:S05]  /*5d70*/  EXIT ;  /* 0x000000000000794d */ /* 0x000fea0003800000 */
.L_x_20:
[----:B-1----:R1:W2:Y:S02]  /*5d80*/  SYNCS.PHASECHK.TRANS64.TRYWAIT P0, [R64+URZ], R3 ;  /* 0x00000003400075a7 */ /* 0x0022a4000800017f */
[----:B--2---:R-:W-:Y:S05]  /*5d90*/  @!P0 NANOSLEEP.SYNCS 0x989680 ;  /* 0x009896800000895d */ /* 0x004fea0003900000 */
[----:B------:R-:W2:Y:S02]  /*5da0*/  @!P0 SYNCS.PHASECHK.TRANS64 P0, [R64+URZ], R3 ;  /* 0x00000003400085a7 */ /* 0x000ea4000800007f */
[----:B--2---:R-:W-:Y:S05]  /*5db0*/  @!P0 BRA `(.L_x_20) ;  /* 0xfffffffc00f08947 */ /* 0x004fea000383ffff */
[----:B------:R-:W-:Y:S05]  /*5dc0*/  BRA `(.L_x_141) ;  /* 0xffffffb800a47947 */ /* 0x000fea000383ffff */
.L_x_25:
[----:B--2---:R2:W3:Y:S02]  /*5dd0*/  SYNCS.PHASECHK.TRANS64.TRYWAIT P1, [R3+URZ], R0 ;  /* 0x00000000030075a7 */ /* 0x0044e4000802017f */
[----:B---3--:R-:W-:Y:S05]  /*5de0*/  @!P1 NANOSLEEP.SYNCS 0x989680 ;  /* 0x009896800000995d */ /* 0x008fea0003900000 */
[----:B------:R-:W3:Y:S02]  /*5df0*/  @!P1 SYNCS.PHASECHK.TRANS64 P1, [R3+URZ], R0 ;  /* 0x00000000030095a7 */ /* 0x000ee4000802007f */
[----:B---3--:R-:W-:Y:S05]  /*5e00*/  @!P1 BRA `(.L_x_25) ;  /* 0xfffffffc00f09947 */ /* 0x008fea000383ffff */
[----:B------:R-:W-:Y:S05]  /*5e10*/  BRA `(.L_x_24) ;  /* 0xffffffbc000c7947 */ /* 0x000fea000383ffff */
.L_x_30:
[----:B--2---:R-:W-:-:S04]  /*5e20*/  IMAD.U32 R5, RZ, RZ, UR4 ;  /* 0x00000004ff057e24 */ /* 0x004fc8000f8e00ff */
[----:B------:R2:W3:Y:S03]  /*5e30*/  SYNCS.PHASECHK.TRANS64.TRYWAIT P1, [R5+URZ], R4 ;  /* 0x00000004050075a7 */ /* 0x0004e6000802017f */
[----:B---3--:R-:W-:Y:S05]  /*5e40*/  @!P1 NANOSLEEP.SYNCS 0x989680 ;  /* 0x009896800000995d */ /* 0x008fea0003900000 */
[----:B------:R-:W3:Y:S02]  /*5e50*/  @!P1 SYNCS.PHASECHK.TRANS64 P1, [R5+URZ], R4 ;  /* 0x00000004050095a7 */ /* 0x000ee4000802007f */
[----:B---3--:R-:W-:Y:S05]  /*5e60*/  @!P1 BRA `(.L_x_30) ;  /* 0xfffffffc00ec9947 */ /* 0x008fea000383ffff */
[----:B------:R-:W-:Y:S05]  /*5e70*/  BRA `(.L_x_29) ;  /* 0xffffffbc00c47947 */ /* 0x000fea000383ffff */
.L_x_38:
[----:B--2---:R2:W3:Y:S02]  /*5e80*/  SYNCS.PHASECHK.TRANS64.TRYWAIT P0, [R64+URZ+0x10], R3 ;  /* 0x00001003400075a7 */ /* 0x0044e4000800017f */
[----:B---3--:R-:W-:Y:S05]  /*5e90*/  @!P0 NANOSLEEP.SYNCS 0x989680 ;  /* 0x009896800000895d */ /* 0x008fea0003900000 */
[----:B------:R-:W3:Y:S02]  /*5ea0*/  @!P0 SYNCS.PHASECHK.TRANS64 P0, [R64+URZ+0x10], R3 ;  /* 0x00001003400085a7 */ /* 0x000ee4000800007f */
[----:B---3--:R-:W-:Y:S05]  /*5eb0*/  @!P0 BRA `(.L_x_38) ;  /* 0xfffffffc00f08947 */ /* 0x008fea000383ffff */
[----:B------:R-:W-:Y:S05]  /*5ec0*/  BRA `(.L_x_142) ;  /* 0xffffffc4001c7947 */ /* 0x000fea000383ffff */
.L_x_111:
[----:B------:R-:W-:Y:S01]  /*5ed0*/  BSSY B1, `(.L_x_143) ;  /* 0x0000006000017945 */ /* 0x000fe20003800000 */
[----:B------:R-:W-:-:S07]  /*5ee0*/  IMAD.MOV.U32 R15, RZ, RZ, -0x1 ;  /* 0xffffffffff0f7424 */ /* 0x000fce00078e00ff */
[----:B---3-5:R-:W-:Y:S05]  /*5ef0*/  WARPSYNC.COLLECTIVE R15, `(.L_x_144) ;  /* 0x000000000f0c7348 */ /* 0x028fea0003c00000 */
[----:B------:R-:W-:Y:S02]  /*5f00*/  ELECT P6, UR62, PT ;  /* 0x00000000003e782f */ /* 0x000fe400038c0000 */
[----:B------:R-:W-:Y:S01]  /*5f10*/  MOV R14, UR62 ;  /* 0x0000003e000e7c02 */ /* 0x000fe20008000f00 */
[----:B---3-5:R-:W-:Y:S10]  /*5f20*/  ENDCOLLECTIVE ;  /* 0x000000000000791b */ /* 0x028ff40003800000 */
.L_x_144:
[----:B------:R-:W-:Y:S05]  /*5f30*/  BSYNC B1 ;  /* 0x0000000000017941 */ /* 0x000fea0003800000 */
.L_x_143:
[----:B------:R-:W-:Y:S05]  /*5f40*/  BRA `(.L_x_145) ;  /* 0xffffffe800847947 */ /* 0x000fea000383ffff */
.L_x_114:
[----:B0-----:R0:W1:Y:S02]  /*5f50*/  SYNCS.PHASECHK.TRANS64.TRYWAIT P1, [R13+URZ+0x70], R4 ;  /* 0x000070040d0075a7 */ /* 0x001064000802017f */
[----:B-1----:R-:W-:Y:S05]  /*5f60*/  @!P1 NANOSLEEP.SYNCS 0x989680 ;  /* 0x009896800000995d */ /* 0x002fea0003900000 */
[----:B------:R-:W1:Y:S02]  /*5f70*/  @!P1 SYNCS.PHASECHK.TRANS64 P1, [R13+URZ+0x70], R4 ;  /* 0x000070040d0095a7 */ /* 0x000e64000802007f */
[----:B-1----:R-:W-:Y:S05]  /*5f80*/  @!P1 BRA `(.L_x_114) ;  /* 0xfffffffc00f09947 */ /* 0x002fea000383ffff */
[----:B------:R-:W-:Y:S05]  /*5f90*/  BRA `(.L_x_146) ;  /* 0xffffffe800c07947 */ /* 0x000fea000383ffff */
.L_x_123:
[----:B------:R-:W-:Y:S01]  /*5fa0*/  BSSY B0, `(.L_x_147) ;  /* 0x0000006000007945 */ /* 0x000fe20003800000 */
[----:B------:R-:W-:-:S07]  /*5fb0*/  IMAD.MOV.U32 R15, RZ, RZ, -0x1 ;  /* 0xffffffffff0f7424 */ /* 0x000fce00078e00ff */
[----:B---3-5:R-:W-:Y:S05]  /*5fc0*/  WARPSYNC.COLLECTIVE R15, `(.L_x_148) ;  /* 0x000000000f0c7348 */ /* 0x028fea0003c00000 */
[----:B------:R-:W-:Y:S02]  /*5fd0*/  ELECT P6, UR62, PT ;  /* 0x00000000003e782f */ /* 0x000fe400038c0000 */
[----:B------:R-:W-:Y:S01]  /*5fe0*/  MOV R14, UR62 ;  /* 0x0000003e000e7c02 */ /* 0x000fe20008000f00 */
[----:B---3-5:R-:W-:Y:S10]  /*5ff0*/  ENDCOLLECTIVE ;  /* 0x000000000000791b */ /* 0x028ff40003800000 */
.L_x_148:
[----:B------:R-:W-:Y:S05]  /*6000*/  BSYNC B0 ;  /* 0x0000000000007941 */ /* 0x000fea0003800000 */
.L_x_147:
[----:B------:R-:W-:Y:S05]  /*6010*/  BRA `(.L_x_149) ;  /* 0xfffffff4003c7947 */ /* 0x000fea000383ffff */
.L_x_127:
[----:B0-----:R0:W1:Y:S02]  /*6020*/  SYNCS.PHASECHK.TRANS64.TRYWAIT P0, [R7+URZ], R4 ;  /* 0x00000004070075a7 */ /* 0x001064000800017f */
[----:B-1----:R-:W-:Y:S05]  /*6030*/  @!P0 NANOSLEEP.SYNCS 0x989680 ;  /* 0x009896800000895d */ /* 0x002fea0003900000 */
[----:B------:R-:W1:Y:S02]  /*6040*/  @!P0 SYNCS.PHASECHK.TRANS64 P0, [R7+URZ], R4 ;  /* 0x00000004070085a7 */ /* 0x000e64000800007f */
[----:B-1----:R-:W-:Y:S05]  /*6050*/  @!P0 BRA `(.L_x_127) ;  /* 0xfffffffc00f08947 */ /* 0x002fea000383ffff */
[----:B------:R-:W-:Y:S05]  /*6060*/  BRA `(.L_x_150) ;  /* 0xfffffff4007c7947 */ /* 0x000fea000383ffff */
.L_x_128:
[----:B0-----:R0:W1:Y:S02]  /*6070*/  SYNCS.PHASECHK.TRANS64.TRYWAIT P0, [R8+URZ], R5 ;  /* 0x00000005080075a7 */ /* 0x001064000800017f */
[----:B-1----:R-:W-:Y:S05]  /*6080*/  @!P0 NANOSLEEP.SYNCS 0x989680 ;  /* 0x009896800000895d */ /* 0x002fea0003900000 */
[----:B------:R-:W1:Y:S02]  /*6090*/  @!P0 SYNCS.PHASECHK.TRANS64 P0, [R8+URZ], R5 ;  /* 0x00000005080085a7 */ /* 0x000e64000800007f */
[----:B-1----:R-:W-:Y:S05]  /*60a0*/  @!P0 BRA `(.L_x_128) ;  /* 0xfffffffc00f08947 */ /* 0x002fea000383ffff */
[----:B------:R-:W-:Y:S05]  /*60b0*/  BRA `(.L_x_151) ;  /* 0xfffffff4008c7947 */ /* 0x000fea000383ffff */
.L_x_129:
[----:B0-----:R0:W1:Y:S02]  /*60c0*/  SYNCS.PHASECHK.TRANS64.TRYWAIT P0, [R9+URZ], R4 ;  /* 0x00000004090075a7 */ /* 0x001064000800017f */
[----:B-1----:R-:W-:Y:S05]  /*60d0*/  @!P0 NANOSLEEP.SYNCS 0x989680 ;  /* 0x009896800000895d */ /* 0x002fea0003900000 */
[----:B------:R-:W1:Y:S02]  /*60e0*/  @!P0 SYNCS.PHASECHK.TRANS64 P0, [R9+URZ], R4 ;  /* 0x00000004090085a7 */ /* 0x000e64000800007f */
[----:B-1----:R-:W-:Y:S05]  /*60f0*/  @!P0 BRA `(.L_x_129) ;  /* 0xfffffffc00f08947 */ /* 0x002fea000383ffff */
[----:B------:R-:W-:Y:S05]  /*6100*/  BRA `(.L_x_152) ;  /* 0xfffffff4009c7947 */ /* 0x000fea000383ffff */
.L_x_130:
[----:B0-----:R0:W1:Y:S02]  /*6110*/  SYNCS.PHASECHK.TRANS64.TRYWAIT P0, [R8+URZ], R5 ;  /* 0x00000005080075a7 */ /* 0x001064000800017f */
[----:B-1----:R-:W-:Y:S05]  /*6120*/  @!P0 NANOSLEEP.SYNCS 0x989680 ;  /* 0x009896800000895d */ /* 0x002fea0003900000 */
[----:B------:R-:W1:Y:S02]  /*6130*/  @!P0 SYNCS.PHASECHK.TRANS64 P0, [R8+URZ], R5 ;  /* 0x00000005080085a7 */ /* 0x000e64000800007f */
[----:B-1----:R-:W-:Y:S05]  /*6140*/  @!P0 BRA `(.L_x_130) ;  /* 0xfffffffc00f08947 */ /* 0x002fea000383ffff */
[----:B------:R-:W-:Y:S05]  /*6150*/  BRA `(.L_x_153) ;  /* 0xfffffff400ac7947 */ /* 0x000fea000383ffff */
.L_x_131:
[----:B0-----:R0:W1:Y:S02]  /*6160*/  SYNCS.PHASECHK.TRANS64.TRYWAIT P0, [R9+URZ], R4 ;  /* 0x00000004090075a7 */ /* 0x001064000800017f */
[----:B-1----:R-:W-:Y:S05]  /*6170*/  @!P0 NANOSLEEP.SYNCS 0x989680 ;  /* 0x009896800000895d */ /* 0x002fea0003900000 */
[----:B------:R-:W1:Y:S02]  /*6180*/  @!P0 SYNCS.PHASECHK.TRANS64 P0, [R9+URZ], R4 ;  /* 0x00000004090085a7 */ /* 0x000e64000800007f */
[----:B-1----:R-:W-:Y:S05]  /*6190*/  @!P0 BRA `(.L_x_131) ;  /* 0xfffffffc00f08947 */ /* 0x002fea000383ffff */
[----:B------:R-:W-:Y:S05]  /*61a0*/  BRA `(.L_x_154) ;  /* 0xfffffff400bc7947 */ /* 0x000fea000383ffff */
.L_x_132:
[----:B0-----:R0:W1:Y:S02]  /*61b0*/  SYNCS.PHASECHK.TRANS64.TRYWAIT P0, [R8+URZ], R5 ;  /* 0x00000005080075a7 */ /* 0x001064000800017f */
[----:B-1----:R-:W-:Y:S05]  /*61c0*/  @!P0 NANOSLEEP.SYNCS 0x989680 ;  /* 0x009896800000895d */ /* 0x002fea0003900000 */
[----:B------:R-:W1:Y:S02]  /*61d0*/  @!P0 SYNCS.PHASECHK.TRANS64 P0, [R8+URZ], R5 ;  /* 0x00000005080085a7 */ /* 0x000e64000800007f */
[----:B-1----:R-:W-:Y:S05]  /*61e0*/  @!P0 BRA `(.L_x_132) ;  /* 0xfffffffc00f08947 */ /* 0x002fea000383ffff */
[----:B------:R-:W-:Y:S05]  /*61f0*/  BRA `(.L_x_155) ;  /* 0xfffffff400cc7947 */ /* 0x000fea000383ffff */
.L_x_133:
[----:B0-----:R0:W1:Y:S02]  /*6200*/  SYNCS.PHASECHK.TRANS64.TRYWAIT P0, [R9+URZ], R4 ;  /* 0x00000004090075a7 */ /* 0x001064000800017f */
[----:B-1----:R-:W-:Y:S05]  /*6210*/  @!P0 NANOSLEEP.SYNCS 0x989680 ;  /* 0x009896800000895d */ /* 0x002fea0003900000 */
[----:B------:R-:W1:Y:S02]  /*6220*/  @!P0 SYNCS.PHASECHK.TRANS64 P0, [R9+URZ], R4 ;  /* 0x00000004090085a7 */ /* 0x000e64000800007f */
[----:B-1----:R-:W-:Y:S05]  /*6230*/  @!P0 BRA `(.L_x_133) ;  /* 0xfffffffc00f08947 */ /* 0x002fea000383ffff */
[----:B------:R-:W-:Y:S05]  /*6240*/  BRA `(.L_x_156) ;  /* 0xfffffff400dc7947 */ /* 0x000fea000383ffff */
.L_x_134:
[----:B0-----:R0:W1:Y:S02]  /*6250*/  SYNCS.PHASECHK.TRANS64.TRYWAIT P0, [R8+URZ], R5 ;  /* 0x00000005080075a7 */ /* 0x001064000800017f */
[----:B-1----:R-:W-:Y:S05]  /*6260*/  @!P0 NANOSLEEP.SYNCS 0x989680 ;  /* 0x009896800000895d */ /* 0x002fea0003900000 */
[----:B------:R-:W1:Y:S02]  /*6270*/  @!P0 SYNCS.PHASECHK.TRANS64 P0, [R8+URZ], R5 ;  /* 0x00000005080085a7 */ /* 0x000e64000800007f */
[----:B-1----:R-:W-:Y:S05]  /*6280*/  @!P0 BRA `(.L_x_134) ;  /* 0xfffffffc00f08947 */ /* 0x002fea000383ffff */
[----:B------:R-:W-:Y:S05]  /*6290*/  BRA `(.L_x_157) ;  /* 0xfffffff400ec7947 */ /* 0x000fea000383ffff */
.L_x_135:
[----:B0-----:R0:W1:Y:S02]  /*62a0*/  SYNCS.PHASECHK.TRANS64.TRYWAIT P0, [R9+URZ], R4 ;  /* 0x00000004090075a7 */ /* 0x001064000800017f */
[----:B-1----:R-:W-:Y:S05]  /*62b0*/  @!P0 NANOSLEEP.SYNCS 0x989680 ;  /* 0x009896800000895d */ /* 0x002fea0003900000 */
[----:B------:R-:W1:Y:S02]  /*62c0*/  @!P0 SYNCS.PHASECHK.TRANS64 P0, [R9+URZ], R4 ;  /* 0x00000004090085a7 */ /* 0x000e64000800007f */
[----:B-1----:R-:W-:Y:S05]  /*62d0*/  @!P0 BRA `(.L_x_135) ;  /* 0xfffffffc00f08947 */ /* 0x002fea000383ffff */
[----:B------:R-:W-:Y:S05]  /*62e0*/  BRA `(.L_x_158) ;  /* 0xfffffff400fc7947 */ /* 0x000fea000383ffff */
.L_x_136:
[----:B0-----:R0:W1:Y:S02]  /*62f0*/  SYNCS.PHASECHK.TRANS64.TRYWAIT P0, [R8+URZ], R5 ;  /* 0x00000005080075a7 */ /* 0x001064000800017f */
[----:B-1----:R-:W-:Y:S05]  /*6300*/  @!P0 NANOSLEEP.SYNCS 0x989680 ;  /* 0x009896800000895d */ /* 0x002fea0003900000 */
[----:B------:R-:W1:Y:S02]  /*6310*/  @!P0 SYNCS.PHASECHK.TRANS64 P0, [R8+URZ], R5 ;  /* 0x00000005080085a7 */ /* 0x000e64000800007f */
[----:B-1----:R-:W-:Y:S05]  /*6320*/  @!P0 BRA `(.L_x_136) ;  /* 0xfffffffc00f08947 */ /* 0x002fea000383ffff */
[----:B------:R-:W-:Y:S05]  /*6330*/  BRA `(.L_x_159) ;  /* 0xfffffff8000c7947 */ /* 0x000fea000383ffff */
.L_x_137:
[----:B0-----:R0:W1:Y:S02]  /*6340*/  SYNCS.PHASECHK.TRANS64.TRYWAIT P0, [R9+URZ], R4 ;  /* 0x00000004090075a7 */ /* 0x001064000800017f */
[----:B-1----:R-:W-:Y:S05]  /*6350*/  @!P0 NANOSLEEP.SYNCS 0x989680 ;  /* 0x009896800000895d */ /* 0x002fea0003900000 */
[----:B------:R-:W1:Y:S02]  /*6360*/  @!P0 SYNCS.PHASECHK.TRANS64 P0, [R9+URZ], R4 ;  /* 0x00000004090085a7 */ /* 0x000e64000800007f */
[----:B-1----:R-:W-:Y:S05]  /*6370*/  @!P0 BRA `(.L_x_137) ;  /* 0xfffffffc00f08947 */ /* 0x002fea000383ffff */
[----:B------:R-:W-:Y:S05]  /*6380*/  BRA `(.L_x_160) ;  /* 0xfffffff8001c7947 */ /* 0x000fea000383ffff */
.L_x_138:
[----:B0-----:R0:W1:Y:S02]  /*6390*/  SYNCS.PHASECHK.TRANS64.TRYWAIT P0, [R8+URZ], R5 ;  /* 0x00000005080075a7 */ /* 0x001064000800017f */
[----:B-1----:R-:W-:Y:S05]  /*63a0*/  @!P0 NANOSLEEP.SYNCS 0x989680 ;  /* 0x009896800000895d */ /* 0x002fea0003900000 */
[----:B------:R-:W1:Y:S02]  /*63b0*/  @!P0 SYNCS.PHASECHK.TRANS64 P0, [R8+URZ], R5 ;  /* 0x00000005080085a7 */ /* 0x000e64000800007f */
[----:B-1----:R-:W-:Y:S05]  /*63c0*/  @!P0 BRA `(.L_x_138) ;  /* 0xfffffffc00f08947 */ /* 0x002fea000383ffff */
[----:B------:R-:W-:Y:S05]  /*63d0*/  BRA `(.L_x_161) ;  /* 0xfffffff8002c7947 */ /* 0x000fea000383ffff */
.L_x_139:
[----:B-1----:R1:W2:Y:S02]  /*63e0*/  SYNCS.PHASECHK.TRANS64.TRYWAIT P0, [R11+URZ], R6 ;  /* 0x000000060b0075a7 */ /* 0x0022a4000800017f */
[----:B--2---:R-:W-:Y:S05]  /*63f0*/  @!P0 NANOSLEEP.SYNCS 0x989680 ;  /* 0x009896800000895d */ /* 0x004fea0003900000 */
[----:B------:R-:W2:Y:S02]  /*6400*/  @!P0 SYNCS.PHASECHK.TRANS64 P0, [R11+URZ], R6 ;  /* 0x000000060b0085a7 */ /* 0x000ea4000800007f */
[----:B--2---:R-:W-:Y:S05]  /*6410*/  @!P0 BRA `(.L_x_139) ;  /* 0xfffffffc00f08947 */ /* 0x004fea000383ffff */
[----:B------:R-:W-:Y:S05]  /*6420*/  BRA `(.L_x_162) ;  /* 0xfffffff800347947 */ /* 0x000fea000383ffff */
.L_x_163:
[----:B------:R-:W-:-:S00]  /*6430*/  BRA `(.L_x_163) ;  /* 0xfffffffc00fc7947 */ /* 0x000fc0000383ffff */
[----:B------:R-:W-:-:S00]  /*6440*/  NOP ;  /* 0x0000000000007918 */ /* 0x000fc00000000000 */
        /* <DEDUP_REMOVED lines=11> */
.L_x_164:


//--------------------- .nv.global.init           --------------------------
	.section	.nv.global.init,"aw",@progbits
.nv.global.init:
	.type		$str$22,@object
	.size		$str$22,($str$23 - $str$22)
$str$22:
        /*0000*/ 	.byte	0x6b, 0x5f, 0x74, 0x69, 0x6c, 0x65, 0x5f, 0x63, 0x6f, 0x75, 0x6e, 0x74, 0x20, 0x3e, 0x3d, 0x20
        /*0010*/ 	.byte	0x31, 0x00
	.type		$str$23,@object
	.size		$str$23,(__unnamed_1 - $str$23)
$str$23:
        /*0012*/ 	.byte	0x2f, 0x74, 0x6d, 0x70, 0x2f, 0x63, 0x75, 0x74, 0x6c, 0x61, 0x73, 0x73, 0x5f, 0x73, 0x77, 0x65
        /*0022*/ 	.byte	0x65, 0x70, 0x5f, 0x73, 0x72, 0x63, 0x2f, 0x69, 0x6e, 0x63, 0x6c, 0x75, 0x64, 0x65, 0x2f, 0x63
        /*0032*/ 	.byte	0x75, 0x74, 0x6c, 0x61, 0x73, 0x73, 0x2f, 0x67, 0x65, 0x6d, 0x6d, 0x2f, 0x63, 0x6f, 0x6c, 0x6c
        /*0042*/ 	.byte	0x65, 0x63, 0x74, 0x69, 0x76, 0x65, 0x2f, 0x73, 0x6d, 0x39, 0x30, 0x5f, 0x6d, 0x6d, 0x61, 0x5f
        /*0052*/ 	.byte	0x74, 0x6d, 0x61, 0x5f, 0x67, 0x6d, 0x6d, 0x61, 0x5f, 0x73, 0x73, 0x5f, 0x77, 0x61, 0x72, 0x70
        /*0062*/ 	.byte	0x73, 0x70, 0x65, 0x63, 0x69, 0x61, 0x6c, 0x69, 0x7a, 0x65, 0x64, 0x2e, 0x68, 0x70, 0x70, 0x00
	.type		__unnamed_1,@object
	.size		__unnamed_1,(.L_0 - __unnamed_1)
__unnamed_1:
        /*0072*/ 	.byte	0x76, 0x6f, 0x69, 0x64, 0x20, 0x63, 0x75, 0x74, 0x6c, 0x61, 0x73, 0x73, 0x3a, 0x3a, 0x67, 0x65
        /* <DEDUP_REMOVED lines=172> */
        /*0b42*/ 	.byte	0x65, 0x6e, 0x74, 0x69, 0x74, 0x79, 0x5d, 0x00
.L_0:


//--------------------- .nv.shared._ZN7cutlass13device_kernelINS_4gemm6kernel13GemmUniversalIN4cute5tupleIJiiiiEEENS1_10collective13CollectiveMmaINS1_34MainloopSm90TmaGmmaWarpSpecializedILi14ENS5_IJNS4_1CILi1EEENSA_ILi2EEESB_EEENS1_32KernelTmaWarpSpecializedPingpongEEENS5_IJNSA_ILi64EEESG_NSA_ILi128EEEEEEaNS5_IJlSB_lEEEaSJ_NS4_8TiledMMAINS4_8MMA_AtomIJNS4_4SM904GMMA26MMA_64x64x32_S32S8S8_SS_TNEEEENS4_6LayoutINS5_IJSB_SB_SB_EEENS5_IJNSA_ILi0EEESS_SS_EEEEENS5_IJNS4_10UnderscoreESV_SV_EEEEENS4_23SM90_TMA_LOAD_MULTICASTENS4_14ComposedLayoutINS4_7SwizzleILi3ELi4ELi3EEENS4_18smem_ptr_flag_bitsILi8EEENSQ_INS5_IJNSA_ILi8EEESH_EEENS5_IJSH_SB_EEEEEEEvNS4_8identityENS4_13SM90_TMA_LOADES18_vS19_EENS_8epilogue10collective6detail29Sm90TmaWarpSpecializedAdapterINS1D_15DefaultEpilogueIaSJ_SJ_NS1C_6thread17LinearCombinationIaLi1EiiLNS1H_9ScaleType4KindE0ELNS_15FloatRoundStyleE2EaEENS1_15EpilogueDefaultEEEEEvvEEEEvNT_6ParamsE --------------------------
	.section	.nv.shared._ZN7cutlass13device_kernelINS_4gemm6kernel13GemmUniversalIN4cute5tupleIJiiiiEEENS1_10collective13CollectiveMmaINS1_34MainloopSm90TmaGmmaWarpSpecializedILi14ENS5_IJNS4_1CILi1EEENSA_ILi2EEESB_EEENS1_32KernelTmaWarpSpecializedPingpongEEENS5_IJNSA_ILi64EEESG_NSA_ILi128EEEEEEaNS5_IJlSB_lEEEaSJ_NS4_8TiledMMAINS4_8MMA_AtomIJNS4_4SM904GMMA26MMA_64x64x32_S32S8S8_SS_TNEEEENS4_6LayoutINS5_IJSB_SB_SB_EEENS5_IJNSA_ILi0EEESS_SS_EEEEENS5_IJNS4_10UnderscoreESV_SV_EEEEENS4_23SM90_TMA_LOAD_MULTICASTENS4_14ComposedLayoutINS4_7SwizzleILi3ELi4ELi3EEENS4_18smem_ptr_flag_bitsILi8EEENSQ_INS5_IJNSA_ILi8EEESH_EEENS5_IJSH_SB_EEEEEEEvNS4_8identityENS4_13SM90_TMA_LOADES18_vS19_EENS_8epilogue10collective6detail29Sm90TmaWarpSpecializedAdapterINS1D_15DefaultEpilogueIaSJ_SJ_NS1C_6thread17LinearCombinationIaLi1EiiLNS1H_9ScaleType4KindE0ELNS_15FloatRoundStyleE2EaEENS1_15EpilogueDefaultEEEEEvvEEEEvNT_6ParamsE,"aw",@nobits
	.sectionflags	@""
	.align	16
	.zero		1024


//--------------------- .nv.shared.reserved.0     --------------------------
	.section	.nv.shared.reserved.0,"aw",@nobits
	.weak		__nv_reservedSMEM_offset_0_alias
	.size		__nv_reservedSMEM_offset_0_alias, 0, 0
	.other		__nv_reservedSMEM_offset_0_alias,@"STO_CUDA_RESERVED_SHARED STV_DEFAULT"
__nv_reservedSMEM_offset_0_alias:
	.zero		0


//--------------------- .nv.global                --------------------------
	.section	.nv.global,"aw",@nobits
.nv.global:
	.type		_ZN39_INTERNAL_59200e50_4_k_cu_c1dbdc0f_43504cute1_E,@object
	.size		_ZN39_INTERNAL_59200e50_4_k_cu_c1dbdc0f_43504cute1_E,(_ZN39_INTERNAL_59200e50_4_k_cu_c1dbdc0f_43504cuda3std3__45__cpo6cbeginE - _ZN39_INTERNAL_59200e50_4_k_cu_c1dbdc0f_43504cute1_E)
_ZN39_INTERNAL_59200e50_4_k_cu_c1dbdc0f_43504cute1_E:
	.zero		1
	.type		_ZN39_INTERNAL_59200e50_4_k_cu_c1dbdc0f_43504cuda3std3__45__cpo6cbeginE,@object
	.size		_ZN39_INTERNAL_59200e50_4_k_cu_c1dbdc0f_43504cuda3std3__45__cpo6cbeginE,(_ZN39_INTERNAL_59200e50_4_k_cu_c1dbdc0f_43504cuda3std3__48in_placeE - _ZN39_INTERNAL_59200e50_4_k_cu_c1dbdc0f_43504cuda3std3__45__cpo6cbeginE)
_ZN39_INTERNAL_59200e50_4_k_cu_c1dbdc0f_43504cuda3std3__45__cpo6cbeginE:
	.zero		1
	.type		_ZN39_INTERNAL_59200e50_4_k_cu_c1dbdc0f_43504cuda3std3__48in_placeE,@object
	.size		_ZN39_INTERNAL_59200e50_4_k_cu_c1dbdc0f_43504cuda3std3__48in_placeE,(_ZN39_INTERNAL_59200e50_4_k_cu_c1dbdc0f_43504cuda3std6ranges3__45__cpo9iter_moveE - _ZN39_INTERNAL_59200e50_4_k_cu_c1dbdc0f_43504cuda3std3__48in_placeE)
_ZN39_INTERNAL_59200e50_4_k_cu_c1dbdc0f_43504cuda3std3__48in_placeE:
	.zero		1
	.type		_ZN39_INTERNAL_59200e50_4_k_cu_c1dbdc0f_43504cuda3std6ranges3__45__cpo9iter_moveE,@object
	.size		_ZN39_INTERNAL_59200e50_4_k_cu_c1dbdc0f_43504cuda3std6ranges3__45__cpo9iter_moveE,(_ZN39_INTERNAL_59200e50_4_k_cu_c1dbdc0f_43504cuda3std3__45__cpo5beginE - _ZN39_INTERNAL_59200e50_4_k_cu_c1dbdc0f_43504cuda3std6ranges3__45__cpo9iter_moveE)
_ZN39_INTERNAL_59200e50_4_k_cu_c1dbdc0f_43504cuda3std6ranges3__45__cpo9iter_moveE:
	.zero		1
	.type		_ZN39_INTERNAL_59200e50_4_k_cu_c1dbdc0f_43504cuda3std3__45__cpo5beginE,@object
	.size		_ZN39_INTERNAL_59200e50_4_k_cu_c1dbdc0f_43504cuda3std3__45__cpo5beginE,(_ZN39_INTERNAL_59200e50_4_k_cu_c1dbdc0f_43504cuda3std3__441_GLOBAL__N__59200e50_4_k_cu_c1dbdc0f_43506ignoreE - _ZN39_INTERNAL_59200e50_4_k_cu_c1dbdc0f_43504cuda3std3__45__cpo5beginE)
_ZN39_INTERNAL_59200e50_4_k_cu_c1dbdc0f_43504cuda3std3__45__cpo5beginE:
	.zero		1
	.type		_ZN39_INTERNAL_59200e50_4_k_cu_c1dbdc0f_43504cuda3std3__441_GLOBAL__N__59200e50_4_k_cu_c1dbdc0f_43506ignoreE,@object
	.size		_ZN39_INTERNAL_59200e50_4_k_cu_c1dbdc0f_43504cuda3std3__441_GLOBAL__N__59200e50_4_k_cu_c1dbdc0f_43506ignoreE,(_ZN39_INTERNAL_59200e50_4_k_cu_c1dbdc0f_43504cute7productE - _ZN39_INTERNAL_59200e50_4_k_cu_c1dbdc0f_43504cuda3std3__441_GLOBAL__N__59200e50_4_k_cu_c1dbdc0f_43506ignoreE)
_ZN39_INTERNAL_59200e50_4_k_cu_c1dbdc0f_43504cuda3std3__441_GLOBAL__N__59200e50_4_k_cu_c1dbdc0f_43506ignoreE:
	.zero		1
	.type		_ZN39_INTERNAL_59200e50_4_k_cu_c1dbdc0f_43504cute7productE,@object
	.size		_ZN39_INTERNAL_59200e50_4_k_cu_c1dbdc0f_43504cute7productE,(_ZN39_INTERNAL_59200e50_4_k_cu_c1dbdc0f_43504cuda3std3__45__cpo3endE - _ZN39_INTERNAL_59200e50_4_k_cu_c1dbdc0f_43504cute7productE)
_ZN39_INTERNAL_59200e50_4_k_cu_c1dbdc0f_43504cute7productE:
	.zero		1
	.type		_ZN39_INTERNAL_59200e50_4_k_cu_c1dbdc0f_43504cuda3std3__45__cpo3endE,@object
	.size		_ZN39_INTERNAL_59200e50_4_k_cu_c1dbdc0f_43504cuda3std3__45__cpo3endE,(_ZN39_INTERNAL_59200e50_4_k_cu_c1dbdc0f_43504cuda3std3__419piecewise_constructE - _ZN39_INTERNAL_59200e50_4_k_cu_c1dbdc0f_43504cuda3std3__45__cpo3endE)
_ZN39_INTERNAL_59200e50_4_k_cu_c1dbdc0f_43504cuda3std3__45__cpo3endE:
	.zero		1
	.type		_ZN39_INTERNAL_59200e50_4_k_cu_c1dbdc0f_43504cuda3std3__419piecewise_constructE,@object
	.size		_ZN39_INTERNAL_59200e50_4_k_cu_c1dbdc0f_43504cuda3std3__419piecewise_constructE,(_ZN39_INTERNAL_59200e50_4_k_cu_c1dbdc0f_43504cuda3std3__45__cpo4cendE - _ZN39_INTERNAL_59200e50_4_k_cu_c1dbdc0f_43504cuda3std3__419piecewise_constructE)
_ZN39_INTERNAL_59200e50_4_k_cu_c1dbdc0f_43504cuda3std3__419piecewise_constructE:
	.zero		1
	.type		_ZN39_INTERNAL_59200e50_4_k_cu_c1dbdc0f_43504cuda3std3__45__cpo4cendE,@object
	.size		_ZN39_INTERNAL_59200e50_4_k_cu_c1dbdc0f_43504cuda3std3__45__cpo4cendE,(_ZN39_INTERNAL_59200e50_4_k_cu_c1dbdc0f_43504cuda3std6ranges3__45__cpo4swapE - _ZN39_INTERNAL_59200e50_4_k_cu_c1dbdc0f_43504cuda3std3__45__cpo4cendE)
_ZN39_INTERNAL_59200e50_4_k_cu_c1dbdc0f_43504cuda3std3__45__cpo4cendE:
	.zero		1
	.type		_ZN39_INTERNAL_59200e50_4_k_cu_c1dbdc0f_43504cuda3std6ranges3__45__cpo4swapE,@object
	.size		_ZN39_INTERNAL_59200e50_4_k_cu_c1dbdc0f_43504cuda3std6ranges3__45__cpo4swapE,(.L_8 - _ZN39_INTERNAL_59200e50_4_k_cu_c1dbdc0f_43504cuda3std6ranges3__45__cpo4swapE)
_ZN39_INTERNAL_59200e50_4_k_cu_c1dbdc0f_43504cuda3std6ranges3__45__cpo4swapE:
	.zero		1
.L_8:


//--------------------- .nv.constant0._ZN7cutlass13device_kernelINS_4gemm6kernel13GemmUniversalIN4cute5tupleIJiiiiEEENS1_10collective13CollectiveMmaINS1_34MainloopSm90TmaGmmaWarpSpecializedILi14ENS5_IJNS4_1CILi1EEENSA_ILi2EEESB_EEENS1_32KernelTmaWarpSpecializedPingpongEEENS5_IJNSA_ILi64EEESG_NSA_ILi128EEEEEEaNS5_IJlSB_lEEEaSJ_NS4_8TiledMMAINS4_8MMA_AtomIJNS4_4SM904GMMA26MMA_64x64x32_S32S8S8_SS_TNEEEENS4_6LayoutINS5_IJSB_SB_SB_EEENS5_IJNSA_ILi0EEESS_SS_EEEEENS5_IJNS4_10UnderscoreESV_SV_EEEEENS4_23SM90_TMA_LOAD_MULTICASTENS4_14ComposedLayoutINS4_7SwizzleILi3ELi4ELi3EEENS4_18smem_ptr_flag_bitsILi8EEENSQ_INS5_IJNSA_ILi8EEESH_EEENS5_IJSH_SB_EEEEEEEvNS4_8identityENS4_13SM90_TMA_LOADES18_vS19_EENS_8epilogue10collective6detail29Sm90TmaWarpSpecializedAdapterINS1D_15DefaultEpilogueIaSJ_SJ_NS1C_6thread17LinearCombinationIaLi1EiiLNS1H_9ScaleType4KindE0ELNS_15FloatRoundStyleE2EaEENS1_15EpilogueDefaultEEEEEvvEEEEvNT_6ParamsE --------------------------
	.section	.nv.constant0._ZN7cutlass13device_kernelINS_4gemm6kernel13GemmUniversalIN4cute5tupleIJiiiiEEENS1_10collective13CollectiveMmaINS1_34MainloopSm90TmaGmmaWarpSpecializedILi14ENS5_IJNS4_1CILi1EEENSA_ILi2EEESB_EEENS1_32KernelTmaWarpSpecializedPingpongEEENS5_IJNSA_ILi64EEESG_NSA_ILi128EEEEEEaNS5_IJlSB_lEEEaSJ_NS4_8TiledMMAINS4_8MMA_AtomIJNS4_4SM904GMMA26MMA_64x64x32_S32S8S8_SS_TNEEEENS4_6LayoutINS5_IJSB_SB_SB_EEENS5_IJNSA_ILi0EEESS_SS_EEEEENS5_IJNS4_10UnderscoreESV_SV_EEEEENS4_23SM90_TMA_LOAD_MULTICASTENS4_14ComposedLayoutINS4_7SwizzleILi3ELi4ELi3EEENS4_18smem_ptr_flag_bitsILi8EEENSQ_INS5_IJNSA_ILi8EEESH_EEENS5_IJSH_SB_EEEEEEEvNS4_8identityENS4_13SM90_TMA_LOADES18_vS19_EENS_8epilogue10collective6detail29Sm90TmaWarpSpecializedAdapterINS1D_15DefaultEpilogueIaSJ_SJ_NS1C_6thread17LinearCombinationIaLi1EiiLNS1H_9ScaleType4KindE0ELNS_15FloatRoundStyleE2EaEENS1_15EpilogueDefaultEEEEEvvEEEEvNT_6ParamsE,"a",@progbits
	.sectionflags	@""
	.align	4
.nv.constant0._ZN7cutlass13device_kernelINS_4gemm6kernel13GemmUniversalIN4cute5tupleIJiiiiEEENS1_10collective13CollectiveMmaINS1_34MainloopSm90TmaGmmaWarpSpecializedILi14ENS5_IJNS4_1CILi1EEENSA_ILi2EEESB_EEENS1_32KernelTmaWarpSpecializedPingpongEEENS5_IJNSA_ILi64EEESG_NSA_ILi128EEEEEEaNS5_IJlSB_lEEEaSJ_NS4_8TiledMMAINS4_8MMA_AtomIJNS4_4SM904GMMA26MMA_64x64x32_S32S8S8_SS_TNEEEENS4_6LayoutINS5_IJSB_SB_SB_EEENS5_IJNSA_ILi0EEESS_SS_EEEEENS5_IJNS4_10UnderscoreESV_SV_EEEEENS4_23SM90_TMA_LOAD_MULTICASTENS4_14ComposedLayoutINS4_7SwizzleILi3ELi4ELi3EEENS4_18smem_ptr_flag_bitsILi8EEENSQ_INS5_IJNSA_ILi8EEESH_EEENS5_IJSH_SB_EEEEEEEvNS4_8identityENS4_13SM90_TMA_LOADES18_vS19_EENS_8epilogue10collective6detail29Sm90TmaWarpSpecializedAdapterINS1D_15DefaultEpilogueIaSJ_SJ_NS1C_6thread17LinearCombinationIaLi1EiiLNS1H_9ScaleType4KindE0ELNS_15FloatRoundStyleE2EaEENS1_15EpilogueDefaultEEEEEvvEEEEvNT_6ParamsE:
	.zero		1664


//--------------------- SYMBOLS --------------------------

	.type		.nv.reservedSmem.offset0,@object
	.size		.nv.reservedSmem.offset0,0x4
	.type		__assertfail,@function
